//
// Generated by NVIDIA NVVM Compiler
//
// Compiler Build ID: CL-36424714
// Cuda compilation tools, release 13.0, V13.0.88
// Based on NVVM 20.0.0
//

.version 9.0
.target sm_100
.address_size 64

	// .globl	_Z32flashattn_warp_full_softmax_v12cPK6__halfS1_S1_Pfiif
// _ZZ32flashattn_warp_full_softmax_v12cPK6__halfS1_S1_PfiifE3shK has been demoted
// _ZZ32flashattn_warp_full_softmax_v12cPK6__halfS1_S1_PfiifE3shV has been demoted
// _ZZ32flashattn_warp_full_softmax_v12cPK6__halfS1_S1_PfiifE5m_run has been demoted
// _ZZ32flashattn_warp_full_softmax_v12cPK6__halfS1_S1_PfiifE5l_run has been demoted
// _ZZ32flashattn_warp_full_softmax_v12cPK6__halfS1_S1_PfiifE5y_run has been demoted

.visible .entry _Z32flashattn_warp_full_softmax_v12cPK6__halfS1_S1_Pfiif(
	.param .u64 .ptr .align 1 _Z32flashattn_warp_full_softmax_v12cPK6__halfS1_S1_Pfiif_param_0,
	.param .u64 .ptr .align 1 _Z32flashattn_warp_full_softmax_v12cPK6__halfS1_S1_Pfiif_param_1,
	.param .u64 .ptr .align 1 _Z32flashattn_warp_full_softmax_v12cPK6__halfS1_S1_Pfiif_param_2,
	.param .u64 .ptr .align 1 _Z32flashattn_warp_full_softmax_v12cPK6__halfS1_S1_Pfiif_param_3,
	.param .u32 _Z32flashattn_warp_full_softmax_v12cPK6__halfS1_S1_Pfiif_param_4,
	.param .u32 _Z32flashattn_warp_full_softmax_v12cPK6__halfS1_S1_Pfiif_param_5,
	.param .f32 _Z32flashattn_warp_full_softmax_v12cPK6__halfS1_S1_Pfiif_param_6
)
{
	.reg .pred 	%p<103>;
	.reg .b16 	%rs<49>;
	.reg .b32 	%r<254>;
	.reg .b32 	%f<330>;
	.reg .b64 	%rd<33>;
	// demoted variable
	.shared .align 16 .b8 _ZZ32flashattn_warp_full_softmax_v12cPK6__halfS1_S1_PfiifE3shK[1280];
	// demoted variable
	.shared .align 16 .b8 _ZZ32flashattn_warp_full_softmax_v12cPK6__halfS1_S1_PfiifE3shV[1536];
	// demoted variable
	.shared .align 4 .b8 _ZZ32flashattn_warp_full_softmax_v12cPK6__halfS1_S1_PfiifE5m_run[16];
	// demoted variable
	.shared .align 4 .b8 _ZZ32flashattn_warp_full_softmax_v12cPK6__halfS1_S1_PfiifE5l_run[16];
	// demoted variable
	.shared .align 4 .b8 _ZZ32flashattn_warp_full_softmax_v12cPK6__halfS1_S1_PfiifE5y_run[256];
	ld.param.u64 	%rd7, [_Z32flashattn_warp_full_softmax_v12cPK6__halfS1_S1_Pfiif_param_0];
	ld.param.u64 	%rd8, [_Z32flashattn_warp_full_softmax_v12cPK6__halfS1_S1_Pfiif_param_1];
	ld.param.u64 	%rd9, [_Z32flashattn_warp_full_softmax_v12cPK6__halfS1_S1_Pfiif_param_2];
	ld.param.u64 	%rd10, [_Z32flashattn_warp_full_softmax_v12cPK6__halfS1_S1_Pfiif_param_3];
	ld.param.u32 	%r24, [_Z32flashattn_warp_full_softmax_v12cPK6__halfS1_S1_Pfiif_param_4];
	ld.param.u32 	%r23, [_Z32flashattn_warp_full_softmax_v12cPK6__halfS1_S1_Pfiif_param_5];
	ld.param.f32 	%f20, [_Z32flashattn_warp_full_softmax_v12cPK6__halfS1_S1_Pfiif_param_6];
	mov.u32 	%r1, %ctaid.x;
	setp.ge.s32 	%p1, %r1, %r24;
	@%p1 bra 	$L__BB0_17;
	cvta.to.global.u64 	%rd11, %rd10;
	cvta.to.global.u64 	%rd12, %rd7;
	mov.u32 	%r25, %ctaid.y;
	mov.u32 	%r2, %tid.x;
	shr.u32 	%r3, %r2, 5;
	and.b32  	%r4, %r2, 31;
	cvt.u64.u32 	%rd13, %r1;
	mul.wide.u32 	%rd14, %r1, 512;
	add.s64 	%rd1, %rd12, %rd14;
	shl.b32 	%r26, %r25, 6;
	cvt.u64.u32 	%rd2, %r26;
	cvt.s64.s32 	%rd15, %r23;
	mul.lo.s64 	%rd16, %rd13, %rd15;
	shl.b64 	%rd17, %rd16, 5;
	add.s64 	%rd3, %rd8, %rd17;
	add.s64 	%rd4, %rd9, %rd17;
	mul.wide.u32 	%rd18, %r1, 1024;
	add.s64 	%rd5, %rd11, %rd18;
	setp.gt.u32 	%p2, %r2, 3;
	@%p2 bra 	$L__BB0_3;
	shl.b32 	%r27, %r2, 2;
	mov.u32 	%r28, _ZZ32flashattn_warp_full_softmax_v12cPK6__halfS1_S1_PfiifE5m_run;
	add.s32 	%r29, %r28, %r27;
	mov.b32 	%r30, -246811958;
	st.shared.u32 	[%r29], %r30;
	mov.u32 	%r31, _ZZ32flashattn_warp_full_softmax_v12cPK6__halfS1_S1_PfiifE5l_run;
	add.s32 	%r32, %r31, %r27;
	mov.b32 	%r33, 0;
	st.shared.u32 	[%r32], %r33;
	shl.b32 	%r34, %r2, 6;
	mov.u32 	%r35, _ZZ32flashattn_warp_full_softmax_v12cPK6__halfS1_S1_PfiifE5y_run;
	add.s32 	%r36, %r35, %r34;
	st.shared.u32 	[%r36], %r33;
	st.shared.u32 	[%r36+4], %r33;
	st.shared.u32 	[%r36+8], %r33;
	st.shared.u32 	[%r36+12], %r33;
	st.shared.u32 	[%r36+16], %r33;
	st.shared.u32 	[%r36+20], %r33;
	st.shared.u32 	[%r36+24], %r33;
	st.shared.u32 	[%r36+28], %r33;
	st.shared.u32 	[%r36+32], %r33;
	st.shared.u32 	[%r36+36], %r33;
	st.shared.u32 	[%r36+40], %r33;
	st.shared.u32 	[%r36+44], %r33;
	st.shared.u32 	[%r36+48], %r33;
	st.shared.u32 	[%r36+52], %r33;
	st.shared.u32 	[%r36+56], %r33;
	st.shared.u32 	[%r36+60], %r33;
$L__BB0_3:
	bar.sync 	0;
	setp.lt.s32 	%p3, %r23, 32;
	shl.b32 	%r37, %r3, 2;
	mov.u32 	%r38, _ZZ32flashattn_warp_full_softmax_v12cPK6__halfS1_S1_PfiifE5l_run;
	add.s32 	%r5, %r38, %r37;
	shl.b32 	%r39, %r3, 6;
	mov.u32 	%r40, _ZZ32flashattn_warp_full_softmax_v12cPK6__halfS1_S1_PfiifE5y_run;
	add.s32 	%r6, %r40, %r39;
	@%p3 bra 	$L__BB0_15;
	shr.u32 	%r41, %r2, 2;
	shl.b32 	%r42, %r2, 3;
	and.b32  	%r43, %r42, 24;
	mov.u32 	%r44, _ZZ32flashattn_warp_full_softmax_v12cPK6__halfS1_S1_PfiifE3shK;
	mad.lo.s32 	%r45, %r41, 80, %r44;
	shl.b32 	%r252, %r2, 4;
	and.b32  	%r46, %r252, 48;
	add.s32 	%r7, %r45, %r46;
	mov.u32 	%r47, _ZZ32flashattn_warp_full_softmax_v12cPK6__halfS1_S1_PfiifE3shV;
	mad.lo.s32 	%r8, %r4, 48, %r47;
	shl.b32 	%r48, %r3, 4;
	add.s32 	%r49, %r48, -16;
	shl.b32 	%r50, %r4, 1;
	add.s32 	%r9, %r44, %r50;
	mov.u32 	%r52, _ZZ32flashattn_warp_full_softmax_v12cPK6__halfS1_S1_PfiifE5m_run;
	add.s32 	%r10, %r52, %r37;
	cvt.s64.s32 	%rd19, %r49;
	add.s64 	%rd20, %rd19, %rd2;
	shl.b64 	%rd21, %rd20, 1;
	add.s64 	%rd6, %rd1, %rd21;
	shr.s32 	%r53, %r23, 31;
	shr.u32 	%r54, %r53, 27;
	add.s32 	%r55, %r23, %r54;
	shr.s32 	%r56, %r55, 5;
	neg.s32 	%r253, %r56;
	add.s32 	%r57, %r41, 8;
	mad.lo.s32 	%r251, %r23, %r57, %r43;
	mad.lo.s32 	%r250, %r23, %r41, %r43;
$L__BB0_5:
	setp.gt.u32 	%p4, %r2, 31;
	@%p4 bra 	$L__BB0_7;
	add.s32 	%r61, %r8, 16;
	add.s32 	%r59, %r7, 640;
	mul.wide.u32 	%rd26, %r250, 2;
	add.s64 	%rd22, %rd3, %rd26;
	mul.wide.u32 	%rd27, %r251, 2;
	add.s64 	%rd23, %rd3, %rd27;
	// begin inline asm
	cp.async.cg.shared.global [%r7], [%rd22], 16;

	// end inline asm
	// begin inline asm
	cp.async.cg.shared.global [%r59], [%rd23], 16;

	// end inline asm
	mul.wide.u32 	%rd28, %r252, 2;
	add.s64 	%rd24, %rd4, %rd28;
	add.s64 	%rd25, %rd24, 16;
	// begin inline asm
	cp.async.cg.shared.global [%r8], [%rd24], 16;

	// end inline asm
	// begin inline asm
	cp.async.cg.shared.global [%r61], [%rd25], 16;

	// end inline asm
	// begin inline asm
	cp.async.commit_group;

	// end inline asm
$L__BB0_7:
	setp.gt.u32 	%p5, %r2, 31;
	bar.sync 	0;
	@%p5 bra 	$L__BB0_9;
	// begin inline asm
	cp.async.wait_group 0;

	// end inline asm
$L__BB0_9:
	add.s32 	%r62, %r2, -32;
	setp.gt.u32 	%p6, %r62, 127;
	bar.sync 	0;
	@%p6 bra 	$L__BB0_14;
	setp.ne.s32 	%p7, %r4, 0;
	ld.global.nc.u16 	%rs1, [%rd6];
	// begin inline asm
	{  cvt.f32.f16 %f21, %rs1;}

	// end inline asm
	ld.shared.u16 	%rs2, [%r9];
	// begin inline asm
	{  cvt.f32.f16 %f22, %rs2;}

	// end inline asm
	fma.rn.f32 	%f69, %f21, %f22, 0f00000000;
	ld.global.nc.u16 	%rs3, [%rd6+2];
	// begin inline asm
	{  cvt.f32.f16 %f23, %rs3;}

	// end inline asm
	ld.shared.u16 	%rs4, [%r9+80];
	// begin inline asm
	{  cvt.f32.f16 %f24, %rs4;}

	// end inline asm
	fma.rn.f32 	%f70, %f23, %f24, %f69;
	ld.global.nc.u16 	%rs5, [%rd6+4];
	// begin inline asm
	{  cvt.f32.f16 %f25, %rs5;}

	// end inline asm
	ld.shared.u16 	%rs6, [%r9+160];
	// begin inline asm
	{  cvt.f32.f16 %f26, %rs6;}

	// end inline asm
	fma.rn.f32 	%f71, %f25, %f26, %f70;
	ld.global.nc.u16 	%rs7, [%rd6+6];
	// begin inline asm
	{  cvt.f32.f16 %f27, %rs7;}

	// end inline asm
	ld.shared.u16 	%rs8, [%r9+240];
	// begin inline asm
	{  cvt.f32.f16 %f28, %rs8;}

	// end inline asm
	fma.rn.f32 	%f72, %f27, %f28, %f71;
	ld.global.nc.u16 	%rs9, [%rd6+8];
	// begin inline asm
	{  cvt.f32.f16 %f29, %rs9;}

	// end inline asm
	ld.shared.u16 	%rs10, [%r9+320];
	// begin inline asm
	{  cvt.f32.f16 %f30, %rs10;}

	// end inline asm
	fma.rn.f32 	%f73, %f29, %f30, %f72;
	ld.global.nc.u16 	%rs11, [%rd6+10];
	// begin inline asm
	{  cvt.f32.f16 %f31, %rs11;}

	// end inline asm
	ld.shared.u16 	%rs12, [%r9+400];
	// begin inline asm
	{  cvt.f32.f16 %f32, %rs12;}

	// end inline asm
	fma.rn.f32 	%f74, %f31, %f32, %f73;
	ld.global.nc.u16 	%rs13, [%rd6+12];
	// begin inline asm
	{  cvt.f32.f16 %f33, %rs13;}

	// end inline asm
	ld.shared.u16 	%rs14, [%r9+480];
	// begin inline asm
	{  cvt.f32.f16 %f34, %rs14;}

	// end inline asm
	fma.rn.f32 	%f75, %f33, %f34, %f74;
	ld.global.nc.u16 	%rs15, [%rd6+14];
	// begin inline asm
	{  cvt.f32.f16 %f35, %rs15;}

	// end inline asm
	ld.shared.u16 	%rs16, [%r9+560];
	// begin inline asm
	{  cvt.f32.f16 %f36, %rs16;}

	// end inline asm
	fma.rn.f32 	%f76, %f35, %f36, %f75;
	ld.global.nc.u16 	%rs17, [%rd6+16];
	// begin inline asm
	{  cvt.f32.f16 %f37, %rs17;}

	// end inline asm
	ld.shared.u16 	%rs18, [%r9+640];
	// begin inline asm
	{  cvt.f32.f16 %f38, %rs18;}

	// end inline asm
	fma.rn.f32 	%f77, %f37, %f38, %f76;
	ld.global.nc.u16 	%rs19, [%rd6+18];
	// begin inline asm
	{  cvt.f32.f16 %f39, %rs19;}

	// end inline asm
	ld.shared.u16 	%rs20, [%r9+720];
	// begin inline asm
	{  cvt.f32.f16 %f40, %rs20;}

	// end inline asm
	fma.rn.f32 	%f78, %f39, %f40, %f77;
	ld.global.nc.u16 	%rs21, [%rd6+20];
	// begin inline asm
	{  cvt.f32.f16 %f41, %rs21;}

	// end inline asm
	ld.shared.u16 	%rs22, [%r9+800];
	// begin inline asm
	{  cvt.f32.f16 %f42, %rs22;}

	// end inline asm
	fma.rn.f32 	%f79, %f41, %f42, %f78;
	ld.global.nc.u16 	%rs23, [%rd6+22];
	// begin inline asm
	{  cvt.f32.f16 %f43, %rs23;}

	// end inline asm
	ld.shared.u16 	%rs24, [%r9+880];
	// begin inline asm
	{  cvt.f32.f16 %f44, %rs24;}

	// end inline asm
	fma.rn.f32 	%f80, %f43, %f44, %f79;
	ld.global.nc.u16 	%rs25, [%rd6+24];
	// begin inline asm
	{  cvt.f32.f16 %f45, %rs25;}

	// end inline asm
	ld.shared.u16 	%rs26, [%r9+960];
	// begin inline asm
	{  cvt.f32.f16 %f46, %rs26;}

	// end inline asm
	fma.rn.f32 	%f81, %f45, %f46, %f80;
	ld.global.nc.u16 	%rs27, [%rd6+26];
	// begin inline asm
	{  cvt.f32.f16 %f47, %rs27;}

	// end inline asm
	ld.shared.u16 	%rs28, [%r9+1040];
	// begin inline asm
	{  cvt.f32.f16 %f48, %rs28;}

	// end inline asm
	fma.rn.f32 	%f82, %f47, %f48, %f81;
	ld.global.nc.u16 	%rs29, [%rd6+28];
	// begin inline asm
	{  cvt.f32.f16 %f49, %rs29;}

	// end inline asm
	ld.shared.u16 	%rs30, [%r9+1120];
	// begin inline asm
	{  cvt.f32.f16 %f50, %rs30;}

	// end inline asm
	fma.rn.f32 	%f83, %f49, %f50, %f82;
	ld.global.nc.u16 	%rs31, [%rd6+30];
	// begin inline asm
	{  cvt.f32.f16 %f51, %rs31;}

	// end inline asm
	ld.shared.u16 	%rs32, [%r9+1200];
	// begin inline asm
	{  cvt.f32.f16 %f52, %rs32;}

	// end inline asm
	fma.rn.f32 	%f84, %f51, %f52, %f83;
	mul.f32 	%f85, %f20, %f84;
	mov.b32 	%r63, %f85;
	shfl.sync.bfly.b32	%r64|%p8, %r63, 16, 31, -1;
	mov.b32 	%f86, %r64;
	max.f32 	%f87, %f85, %f86;
	mov.b32 	%r65, %f87;
	shfl.sync.bfly.b32	%r66|%p9, %r65, 8, 31, -1;
	mov.b32 	%f88, %r66;
	max.f32 	%f89, %f87, %f88;
	mov.b32 	%r67, %f89;
	shfl.sync.bfly.b32	%r68|%p10, %r67, 4, 31, -1;
	mov.b32 	%f90, %r68;
	max.f32 	%f91, %f89, %f90;
	mov.b32 	%r69, %f91;
	shfl.sync.bfly.b32	%r70|%p11, %r69, 2, 31, -1;
	mov.b32 	%f92, %r70;
	max.f32 	%f93, %f91, %f92;
	mov.b32 	%r71, %f93;
	shfl.sync.bfly.b32	%r72|%p12, %r71, 1, 31, -1;
	mov.b32 	%f94, %r72;
	max.f32 	%f1, %f93, %f94;
	sub.f32 	%f95, %f85, %f1;
	mul.f32 	%f96, %f95, 0f3FB8AA3B;
	ex2.approx.f32 	%f97, %f96;
	mov.b32 	%r73, %f97;
	shfl.sync.bfly.b32	%r74|%p13, %r73, 16, 31, -1;
	mov.b32 	%f98, %r74;
	add.f32 	%f99, %f97, %f98;
	mov.b32 	%r75, %f99;
	shfl.sync.bfly.b32	%r76|%p14, %r75, 8, 31, -1;
	mov.b32 	%f100, %r76;
	add.f32 	%f101, %f99, %f100;
	mov.b32 	%r77, %f101;
	shfl.sync.bfly.b32	%r78|%p15, %r77, 4, 31, -1;
	mov.b32 	%f102, %r78;
	add.f32 	%f103, %f101, %f102;
	mov.b32 	%r79, %f103;
	shfl.sync.bfly.b32	%r80|%p16, %r79, 2, 31, -1;
	mov.b32 	%f104, %r80;
	add.f32 	%f105, %f103, %f104;
	mov.b32 	%r81, %f105;
	shfl.sync.bfly.b32	%r82|%p17, %r81, 1, 31, -1;
	mov.b32 	%f106, %r82;
	add.f32 	%f2, %f105, %f106;
	ld.shared.u16 	%rs33, [%r8];
	// begin inline asm
	{  cvt.f32.f16 %f53, %rs33;}

	// end inline asm
	mul.f32 	%f107, %f97, %f53;
	mov.b32 	%r83, %f107;
	shfl.sync.bfly.b32	%r84|%p18, %r83, 16, 31, -1;
	mov.b32 	%f108, %r84;
	add.f32 	%f109, %f107, %f108;
	mov.b32 	%r85, %f109;
	shfl.sync.bfly.b32	%r86|%p19, %r85, 8, 31, -1;
	mov.b32 	%f110, %r86;
	add.f32 	%f111, %f109, %f110;
	mov.b32 	%r87, %f111;
	shfl.sync.bfly.b32	%r88|%p20, %r87, 4, 31, -1;
	mov.b32 	%f112, %r88;
	add.f32 	%f113, %f111, %f112;
	mov.b32 	%r89, %f113;
	shfl.sync.bfly.b32	%r90|%p21, %r89, 2, 31, -1;
	mov.b32 	%f114, %r90;
	add.f32 	%f115, %f113, %f114;
	mov.b32 	%r91, %f115;
	shfl.sync.bfly.b32	%r92|%p22, %r91, 1, 31, -1;
	mov.b32 	%f116, %r92;
	add.f32 	%f3, %f115, %f116;
	ld.shared.u16 	%rs34, [%r8+2];
	// begin inline asm
	{  cvt.f32.f16 %f54, %rs34;}

	// end inline asm
	mul.f32 	%f117, %f97, %f54;
	mov.b32 	%r93, %f117;
	shfl.sync.bfly.b32	%r94|%p23, %r93, 16, 31, -1;
	mov.b32 	%f118, %r94;
	add.f32 	%f119, %f117, %f118;
	mov.b32 	%r95, %f119;
	shfl.sync.bfly.b32	%r96|%p24, %r95, 8, 31, -1;
	mov.b32 	%f120, %r96;
	add.f32 	%f121, %f119, %f120;
	mov.b32 	%r97, %f121;
	shfl.sync.bfly.b32	%r98|%p25, %r97, 4, 31, -1;
	mov.b32 	%f122, %r98;
	add.f32 	%f123, %f121, %f122;
	mov.b32 	%r99, %f123;
	shfl.sync.bfly.b32	%r100|%p26, %r99, 2, 31, -1;
	mov.b32 	%f124, %r100;
	add.f32 	%f125, %f123, %f124;
	mov.b32 	%r101, %f125;
	shfl.sync.bfly.b32	%r102|%p27, %r101, 1, 31, -1;
	mov.b32 	%f126, %r102;
	add.f32 	%f4, %f125, %f126;
	ld.shared.u16 	%rs35, [%r8+4];
	// begin inline asm
	{  cvt.f32.f16 %f55, %rs35;}

	// end inline asm
	mul.f32 	%f127, %f97, %f55;
	mov.b32 	%r103, %f127;
	shfl.sync.bfly.b32	%r104|%p28, %r103, 16, 31, -1;
	mov.b32 	%f128, %r104;
	add.f32 	%f129, %f127, %f128;
	mov.b32 	%r105, %f129;
	shfl.sync.bfly.b32	%r106|%p29, %r105, 8, 31, -1;
	mov.b32 	%f130, %r106;
	add.f32 	%f131, %f129, %f130;
	mov.b32 	%r107, %f131;
	shfl.sync.bfly.b32	%r108|%p30, %r107, 4, 31, -1;
	mov.b32 	%f132, %r108;
	add.f32 	%f133, %f131, %f132;
	mov.b32 	%r109, %f133;
	shfl.sync.bfly.b32	%r110|%p31, %r109, 2, 31, -1;
	mov.b32 	%f134, %r110;
	add.f32 	%f135, %f133, %f134;
	mov.b32 	%r111, %f135;
	shfl.sync.bfly.b32	%r112|%p32, %r111, 1, 31, -1;
	mov.b32 	%f136, %r112;
	add.f32 	%f5, %f135, %f136;
	ld.shared.u16 	%rs36, [%r8+6];
	// begin inline asm
	{  cvt.f32.f16 %f56, %rs36;}

	// end inline asm
	mul.f32 	%f137, %f97, %f56;
	mov.b32 	%r113, %f137;
	shfl.sync.bfly.b32	%r114|%p33, %r113, 16, 31, -1;
	mov.b32 	%f138, %r114;
	add.f32 	%f139, %f137, %f138;
	mov.b32 	%r115, %f139;
	shfl.sync.bfly.b32	%r116|%p34, %r115, 8, 31, -1;
	mov.b32 	%f140, %r116;
	add.f32 	%f141, %f139, %f140;
	mov.b32 	%r117, %f141;
	shfl.sync.bfly.b32	%r118|%p35, %r117, 4, 31, -1;
	mov.b32 	%f142, %r118;
	add.f32 	%f143, %f141, %f142;
	mov.b32 	%r119, %f143;
	shfl.sync.bfly.b32	%r120|%p36, %r119, 2, 31, -1;
	mov.b32 	%f144, %r120;
	add.f32 	%f145, %f143, %f144;
	mov.b32 	%r121, %f145;
	shfl.sync.bfly.b32	%r122|%p37, %r121, 1, 31, -1;
	mov.b32 	%f146, %r122;
	add.f32 	%f6, %f145, %f146;
	ld.shared.u16 	%rs37, [%r8+8];
	// begin inline asm
	{  cvt.f32.f16 %f57, %rs37;}

	// end inline asm
	mul.f32 	%f147, %f97, %f57;
	mov.b32 	%r123, %f147;
	shfl.sync.bfly.b32	%r124|%p38, %r123, 16, 31, -1;
	mov.b32 	%f148, %r124;
	add.f32 	%f149, %f147, %f148;
	mov.b32 	%r125, %f149;
	shfl.sync.bfly.b32	%r126|%p39, %r125, 8, 31, -1;
	mov.b32 	%f150, %r126;
	add.f32 	%f151, %f149, %f150;
	mov.b32 	%r127, %f151;
	shfl.sync.bfly.b32	%r128|%p40, %r127, 4, 31, -1;
	mov.b32 	%f152, %r128;
	add.f32 	%f153, %f151, %f152;
	mov.b32 	%r129, %f153;
	shfl.sync.bfly.b32	%r130|%p41, %r129, 2, 31, -1;
	mov.b32 	%f154, %r130;
	add.f32 	%f155, %f153, %f154;
	mov.b32 	%r131, %f155;
	shfl.sync.bfly.b32	%r132|%p42, %r131, 1, 31, -1;
	mov.b32 	%f156, %r132;
	add.f32 	%f7, %f155, %f156;
	ld.shared.u16 	%rs38, [%r8+10];
	// begin inline asm
	{  cvt.f32.f16 %f58, %rs38;}

	// end inline asm
	mul.f32 	%f157, %f97, %f58;
	mov.b32 	%r133, %f157;
	shfl.sync.bfly.b32	%r134|%p43, %r133, 16, 31, -1;
	mov.b32 	%f158, %r134;
	add.f32 	%f159, %f157, %f158;
	mov.b32 	%r135, %f159;
	shfl.sync.bfly.b32	%r136|%p44, %r135, 8, 31, -1;
	mov.b32 	%f160, %r136;
	add.f32 	%f161, %f159, %f160;
	mov.b32 	%r137, %f161;
	shfl.sync.bfly.b32	%r138|%p45, %r137, 4, 31, -1;
	mov.b32 	%f162, %r138;
	add.f32 	%f163, %f161, %f162;
	mov.b32 	%r139, %f163;
	shfl.sync.bfly.b32	%r140|%p46, %r139, 2, 31, -1;
	mov.b32 	%f164, %r140;
	add.f32 	%f165, %f163, %f164;
	mov.b32 	%r141, %f165;
	shfl.sync.bfly.b32	%r142|%p47, %r141, 1, 31, -1;
	mov.b32 	%f166, %r142;
	add.f32 	%f8, %f165, %f166;
	ld.shared.u16 	%rs39, [%r8+12];
	// begin inline asm
	{  cvt.f32.f16 %f59, %rs39;}

	// end inline asm
	mul.f32 	%f167, %f97, %f59;
	mov.b32 	%r143, %f167;
	shfl.sync.bfly.b32	%r144|%p48, %r143, 16, 31, -1;
	mov.b32 	%f168, %r144;
	add.f32 	%f169, %f167, %f168;
	mov.b32 	%r145, %f169;
	shfl.sync.bfly.b32	%r146|%p49, %r145, 8, 31, -1;
	mov.b32 	%f170, %r146;
	add.f32 	%f171, %f169, %f170;
	mov.b32 	%r147, %f171;
	shfl.sync.bfly.b32	%r148|%p50, %r147, 4, 31, -1;
	mov.b32 	%f172, %r148;
	add.f32 	%f173, %f171, %f172;
	mov.b32 	%r149, %f173;
	shfl.sync.bfly.b32	%r150|%p51, %r149, 2, 31, -1;
	mov.b32 	%f174, %r150;
	add.f32 	%f175, %f173, %f174;
	mov.b32 	%r151, %f175;
	shfl.sync.bfly.b32	%r152|%p52, %r151, 1, 31, -1;
	mov.b32 	%f176, %r152;
	add.f32 	%f9, %f175, %f176;
	ld.shared.u16 	%rs40, [%r8+14];
	// begin inline asm
	{  cvt.f32.f16 %f60, %rs40;}

	// end inline asm
	mul.f32 	%f177, %f97, %f60;
	mov.b32 	%r153, %f177;
	shfl.sync.bfly.b32	%r154|%p53, %r153, 16, 31, -1;
	mov.b32 	%f178, %r154;
	add.f32 	%f179, %f177, %f178;
	mov.b32 	%r155, %f179;
	shfl.sync.bfly.b32	%r156|%p54, %r155, 8, 31, -1;
	mov.b32 	%f180, %r156;
	add.f32 	%f181, %f179, %f180;
	mov.b32 	%r157, %f181;
	shfl.sync.bfly.b32	%r158|%p55, %r157, 4, 31, -1;
	mov.b32 	%f182, %r158;
	add.f32 	%f183, %f181, %f182;
	mov.b32 	%r159, %f183;
	shfl.sync.bfly.b32	%r160|%p56, %r159, 2, 31, -1;
	mov.b32 	%f184, %r160;
	add.f32 	%f185, %f183, %f184;
	mov.b32 	%r161, %f185;
	shfl.sync.bfly.b32	%r162|%p57, %r161, 1, 31, -1;
	mov.b32 	%f186, %r162;
	add.f32 	%f10, %f185, %f186;
	ld.shared.u16 	%rs41, [%r8+16];
	// begin inline asm
	{  cvt.f32.f16 %f61, %rs41;}

	// end inline asm
	mul.f32 	%f187, %f97, %f61;
	mov.b32 	%r163, %f187;
	shfl.sync.bfly.b32	%r164|%p58, %r163, 16, 31, -1;
	mov.b32 	%f188, %r164;
	add.f32 	%f189, %f187, %f188;
	mov.b32 	%r165, %f189;
	shfl.sync.bfly.b32	%r166|%p59, %r165, 8, 31, -1;
	mov.b32 	%f190, %r166;
	add.f32 	%f191, %f189, %f190;
	mov.b32 	%r167, %f191;
	shfl.sync.bfly.b32	%r168|%p60, %r167, 4, 31, -1;
	mov.b32 	%f192, %r168;
	add.f32 	%f193, %f191, %f192;
	mov.b32 	%r169, %f193;
	shfl.sync.bfly.b32	%r170|%p61, %r169, 2, 31, -1;
	mov.b32 	%f194, %r170;
	add.f32 	%f195, %f193, %f194;
	mov.b32 	%r171, %f195;
	shfl.sync.bfly.b32	%r172|%p62, %r171, 1, 31, -1;
	mov.b32 	%f196, %r172;
	add.f32 	%f11, %f195, %f196;
	ld.shared.u16 	%rs42, [%r8+18];
	// begin inline asm
	{  cvt.f32.f16 %f62, %rs42;}

	// end inline asm
	mul.f32 	%f197, %f97, %f62;
	mov.b32 	%r173, %f197;
	shfl.sync.bfly.b32	%r174|%p63, %r173, 16, 31, -1;
	mov.b32 	%f198, %r174;
	add.f32 	%f199, %f197, %f198;
	mov.b32 	%r175, %f199;
	shfl.sync.bfly.b32	%r176|%p64, %r175, 8, 31, -1;
	mov.b32 	%f200, %r176;
	add.f32 	%f201, %f199, %f200;
	mov.b32 	%r177, %f201;
	shfl.sync.bfly.b32	%r178|%p65, %r177, 4, 31, -1;
	mov.b32 	%f202, %r178;
	add.f32 	%f203, %f201, %f202;
	mov.b32 	%r179, %f203;
	shfl.sync.bfly.b32	%r180|%p66, %r179, 2, 31, -1;
	mov.b32 	%f204, %r180;
	add.f32 	%f205, %f203, %f204;
	mov.b32 	%r181, %f205;
	shfl.sync.bfly.b32	%r182|%p67, %r181, 1, 31, -1;
	mov.b32 	%f206, %r182;
	add.f32 	%f12, %f205, %f206;
	ld.shared.u16 	%rs43, [%r8+20];
	// begin inline asm
	{  cvt.f32.f16 %f63, %rs43;}

	// end inline asm
	mul.f32 	%f207, %f97, %f63;
	mov.b32 	%r183, %f207;
	shfl.sync.bfly.b32	%r184|%p68, %r183, 16, 31, -1;
	mov.b32 	%f208, %r184;
	add.f32 	%f209, %f207, %f208;
	mov.b32 	%r185, %f209;
	shfl.sync.bfly.b32	%r186|%p69, %r185, 8, 31, -1;
	mov.b32 	%f210, %r186;
	add.f32 	%f211, %f209, %f210;
	mov.b32 	%r187, %f211;
	shfl.sync.bfly.b32	%r188|%p70, %r187, 4, 31, -1;
	mov.b32 	%f212, %r188;
	add.f32 	%f213, %f211, %f212;
	mov.b32 	%r189, %f213;
	shfl.sync.bfly.b32	%r190|%p71, %r189, 2, 31, -1;
	mov.b32 	%f214, %r190;
	add.f32 	%f215, %f213, %f214;
	mov.b32 	%r191, %f215;
	shfl.sync.bfly.b32	%r192|%p72, %r191, 1, 31, -1;
	mov.b32 	%f216, %r192;
	add.f32 	%f13, %f215, %f216;
	ld.shared.u16 	%rs44, [%r8+22];
	// begin inline asm
	{  cvt.f32.f16 %f64, %rs44;}

	// end inline asm
	mul.f32 	%f217, %f97, %f64;
	mov.b32 	%r193, %f217;
	shfl.sync.bfly.b32	%r194|%p73, %r193, 16, 31, -1;
	mov.b32 	%f218, %r194;
	add.f32 	%f219, %f217, %f218;
	mov.b32 	%r195, %f219;
	shfl.sync.bfly.b32	%r196|%p74, %r195, 8, 31, -1;
	mov.b32 	%f220, %r196;
	add.f32 	%f221, %f219, %f220;
	mov.b32 	%r197, %f221;
	shfl.sync.bfly.b32	%r198|%p75, %r197, 4, 31, -1;
	mov.b32 	%f222, %r198;
	add.f32 	%f223, %f221, %f222;
	mov.b32 	%r199, %f223;
	shfl.sync.bfly.b32	%r200|%p76, %r199, 2, 31, -1;
	mov.b32 	%f224, %r200;
	add.f32 	%f225, %f223, %f224;
	mov.b32 	%r201, %f225;
	shfl.sync.bfly.b32	%r202|%p77, %r201, 1, 31, -1;
	mov.b32 	%f226, %r202;
	add.f32 	%f14, %f225, %f226;
	ld.shared.u16 	%rs45, [%r8+24];
	// begin inline asm
	{  cvt.f32.f16 %f65, %rs45;}

	// end inline asm
	mul.f32 	%f227, %f97, %f65;
	mov.b32 	%r203, %f227;
	shfl.sync.bfly.b32	%r204|%p78, %r203, 16, 31, -1;
	mov.b32 	%f228, %r204;
	add.f32 	%f229, %f227, %f228;
	mov.b32 	%r205, %f229;
	shfl.sync.bfly.b32	%r206|%p79, %r205, 8, 31, -1;
	mov.b32 	%f230, %r206;
	add.f32 	%f231, %f229, %f230;
	mov.b32 	%r207, %f231;
	shfl.sync.bfly.b32	%r208|%p80, %r207, 4, 31, -1;
	mov.b32 	%f232, %r208;
	add.f32 	%f233, %f231, %f232;
	mov.b32 	%r209, %f233;
	shfl.sync.bfly.b32	%r210|%p81, %r209, 2, 31, -1;
	mov.b32 	%f234, %r210;
	add.f32 	%f235, %f233, %f234;
	mov.b32 	%r211, %f235;
	shfl.sync.bfly.b32	%r212|%p82, %r211, 1, 31, -1;
	mov.b32 	%f236, %r212;
	add.f32 	%f15, %f235, %f236;
	ld.shared.u16 	%rs46, [%r8+26];
	// begin inline asm
	{  cvt.f32.f16 %f66, %rs46;}

	// end inline asm
	mul.f32 	%f237, %f97, %f66;
	mov.b32 	%r213, %f237;
	shfl.sync.bfly.b32	%r214|%p83, %r213, 16, 31, -1;
	mov.b32 	%f238, %r214;
	add.f32 	%f239, %f237, %f238;
	mov.b32 	%r215, %f239;
	shfl.sync.bfly.b32	%r216|%p84, %r215, 8, 31, -1;
	mov.b32 	%f240, %r216;
	add.f32 	%f241, %f239, %f240;
	mov.b32 	%r217, %f241;
	shfl.sync.bfly.b32	%r218|%p85, %r217, 4, 31, -1;
	mov.b32 	%f242, %r218;
	add.f32 	%f243, %f241, %f242;
	mov.b32 	%r219, %f243;
	shfl.sync.bfly.b32	%r220|%p86, %r219, 2, 31, -1;
	mov.b32 	%f244, %r220;
	add.f32 	%f245, %f243, %f244;
	mov.b32 	%r221, %f245;
	shfl.sync.bfly.b32	%r222|%p87, %r221, 1, 31, -1;
	mov.b32 	%f246, %r222;
	add.f32 	%f16, %f245, %f246;
	ld.shared.u16 	%rs47, [%r8+28];
	// begin inline asm
	{  cvt.f32.f16 %f67, %rs47;}

	// end inline asm
	mul.f32 	%f247, %f97, %f67;
	mov.b32 	%r223, %f247;
	shfl.sync.bfly.b32	%r224|%p88, %r223, 16, 31, -1;
	mov.b32 	%f248, %r224;
	add.f32 	%f249, %f247, %f248;
	mov.b32 	%r225, %f249;
	shfl.sync.bfly.b32	%r226|%p89, %r225, 8, 31, -1;
	mov.b32 	%f250, %r226;
	add.f32 	%f251, %f249, %f250;
	mov.b32 	%r227, %f251;
	shfl.sync.bfly.b32	%r228|%p90, %r227, 4, 31, -1;
	mov.b32 	%f252, %r228;
	add.f32 	%f253, %f251, %f252;
	mov.b32 	%r229, %f253;
	shfl.sync.bfly.b32	%r230|%p91, %r229, 2, 31, -1;
	mov.b32 	%f254, %r230;
	add.f32 	%f255, %f253, %f254;
	mov.b32 	%r231, %f255;
	shfl.sync.bfly.b32	%r232|%p92, %r231, 1, 31, -1;
	mov.b32 	%f256, %r232;
	add.f32 	%f17, %f255, %f256;
	ld.shared.u16 	%rs48, [%r8+30];
	// begin inline asm
	{  cvt.f32.f16 %f68, %rs48;}

	// end inline asm
	mul.f32 	%f257, %f97, %f68;
	mov.b32 	%r233, %f257;
	shfl.sync.bfly.b32	%r234|%p93, %r233, 16, 31, -1;
	mov.b32 	%f258, %r234;
	add.f32 	%f259, %f257, %f258;
	mov.b32 	%r235, %f259;
	shfl.sync.bfly.b32	%r236|%p94, %r235, 8, 31, -1;
	mov.b32 	%f260, %r236;
	add.f32 	%f261, %f259, %f260;
	mov.b32 	%r237, %f261;
	shfl.sync.bfly.b32	%r238|%p95, %r237, 4, 31, -1;
	mov.b32 	%f262, %r238;
	add.f32 	%f263, %f261, %f262;
	mov.b32 	%r239, %f263;
	shfl.sync.bfly.b32	%r240|%p96, %r239, 2, 31, -1;
	mov.b32 	%f264, %r240;
	add.f32 	%f265, %f263, %f264;
	mov.b32 	%r241, %f265;
	shfl.sync.bfly.b32	%r242|%p97, %r241, 1, 31, -1;
	mov.b32 	%f266, %r242;
	add.f32 	%f18, %f265, %f266;
	@%p7 bra 	$L__BB0_14;
	ld.shared.f32 	%f19, [%r10+-4];
	setp.neu.f32 	%p98, %f19, 0fF149F2CA;
	@%p98 bra 	$L__BB0_13;
	st.shared.f32 	[%r10+-4], %f1;
	st.shared.f32 	[%r5+-4], %f2;
	st.shared.f32 	[%r6+-64], %f3;
	st.shared.f32 	[%r6+-60], %f4;
	st.shared.f32 	[%r6+-56], %f5;
	st.shared.f32 	[%r6+-52], %f6;
	st.shared.f32 	[%r6+-48], %f7;
	st.shared.f32 	[%r6+-44], %f8;
	st.shared.f32 	[%r6+-40], %f9;
	st.shared.f32 	[%r6+-36], %f10;
	st.shared.f32 	[%r6+-32], %f11;
	st.shared.f32 	[%r6+-28], %f12;
	st.shared.f32 	[%r6+-24], %f13;
	st.shared.f32 	[%r6+-20], %f14;
	st.shared.f32 	[%r6+-16], %f15;
	st.shared.f32 	[%r6+-12], %f16;
	st.shared.f32 	[%r6+-8], %f17;
	st.shared.f32 	[%r6+-4], %f18;
	bra.uni 	$L__BB0_14;
$L__BB0_13:
	ld.shared.f32 	%f267, [%r5+-4];
	max.f32 	%f268, %f19, %f1;
	sub.f32 	%f269, %f19, %f268;
	mul.f32 	%f270, %f269, 0f3FB8AA3B;
	ex2.approx.f32 	%f271, %f270;
	sub.f32 	%f272, %f1, %f268;
	mul.f32 	%f273, %f272, 0f3FB8AA3B;
	ex2.approx.f32 	%f274, %f273;
	mul.f32 	%f275, %f2, %f274;
	fma.rn.f32 	%f276, %f267, %f271, %f275;
	ld.shared.f32 	%f277, [%r6+-64];
	mul.f32 	%f278, %f274, %f3;
	fma.rn.f32 	%f279, %f271, %f277, %f278;
	st.shared.f32 	[%r6+-64], %f279;
	ld.shared.f32 	%f280, [%r6+-60];
	mul.f32 	%f281, %f274, %f4;
	fma.rn.f32 	%f282, %f271, %f280, %f281;
	st.shared.f32 	[%r6+-60], %f282;
	ld.shared.f32 	%f283, [%r6+-56];
	mul.f32 	%f284, %f274, %f5;
	fma.rn.f32 	%f285, %f271, %f283, %f284;
	st.shared.f32 	[%r6+-56], %f285;
	ld.shared.f32 	%f286, [%r6+-52];
	mul.f32 	%f287, %f274, %f6;
	fma.rn.f32 	%f288, %f271, %f286, %f287;
	st.shared.f32 	[%r6+-52], %f288;
	ld.shared.f32 	%f289, [%r6+-48];
	mul.f32 	%f290, %f274, %f7;
	fma.rn.f32 	%f291, %f271, %f289, %f290;
	st.shared.f32 	[%r6+-48], %f291;
	ld.shared.f32 	%f292, [%r6+-44];
	mul.f32 	%f293, %f274, %f8;
	fma.rn.f32 	%f294, %f271, %f292, %f293;
	st.shared.f32 	[%r6+-44], %f294;
	ld.shared.f32 	%f295, [%r6+-40];
	mul.f32 	%f296, %f274, %f9;
	fma.rn.f32 	%f297, %f271, %f295, %f296;
	st.shared.f32 	[%r6+-40], %f297;
	ld.shared.f32 	%f298, [%r6+-36];
	mul.f32 	%f299, %f274, %f10;
	fma.rn.f32 	%f300, %f271, %f298, %f299;
	st.shared.f32 	[%r6+-36], %f300;
	ld.shared.f32 	%f301, [%r6+-32];
	mul.f32 	%f302, %f274, %f11;
	fma.rn.f32 	%f303, %f271, %f301, %f302;
	st.shared.f32 	[%r6+-32], %f303;
	ld.shared.f32 	%f304, [%r6+-28];
	mul.f32 	%f305, %f274, %f12;
	fma.rn.f32 	%f306, %f271, %f304, %f305;
	st.shared.f32 	[%r6+-28], %f306;
	ld.shared.f32 	%f307, [%r6+-24];
	mul.f32 	%f308, %f274, %f13;
	fma.rn.f32 	%f309, %f271, %f307, %f308;
	st.shared.f32 	[%r6+-24], %f309;
	ld.shared.f32 	%f310, [%r6+-20];
	mul.f32 	%f311, %f274, %f14;
	fma.rn.f32 	%f312, %f271, %f310, %f311;
	st.shared.f32 	[%r6+-20], %f312;
	ld.shared.f32 	%f313, [%r6+-16];
	mul.f32 	%f314, %f274, %f15;
	fma.rn.f32 	%f315, %f271, %f313, %f314;
	st.shared.f32 	[%r6+-16], %f315;
	ld.shared.f32 	%f316, [%r6+-12];
	mul.f32 	%f317, %f274, %f16;
	fma.rn.f32 	%f318, %f271, %f316, %f317;
	st.shared.f32 	[%r6+-12], %f318;
	ld.shared.f32 	%f319, [%r6+-8];
	mul.f32 	%f320, %f274, %f17;
	fma.rn.f32 	%f321, %f271, %f319, %f320;
	st.shared.f32 	[%r6+-8], %f321;
	ld.shared.f32 	%f322, [%r6+-4];
	mul.f32 	%f323, %f274, %f18;
	fma.rn.f32 	%f324, %f271, %f322, %f323;
	st.shared.f32 	[%r6+-4], %f324;
	st.shared.f32 	[%r10+-4], %f268;
	st.shared.f32 	[%r5+-4], %f276;
$L__BB0_14:
	bar.sync 	0;
	add.s32 	%r253, %r253, 1;
	setp.ne.s32 	%p99, %r253, 0;
	add.s32 	%r252, %r252, 512;
	add.s32 	%r251, %r251, 32;
	add.s32 	%r250, %r250, 32;
	@%p99 bra 	$L__BB0_5;
$L__BB0_15:
	add.s32 	%r243, %r2, -32;
	setp.gt.u32 	%p100, %r243, 127;
	setp.gt.u32 	%p101, %r4, 15;
	or.pred  	%p102, %p100, %p101;
	@%p102 bra 	$L__BB0_17;
	shl.b32 	%r245, %r3, 4;
	ld.shared.f32 	%f325, [%r5+-4];
	add.f32 	%f326, %f325, 0f358637BD;
	rcp.rn.f32 	%f327, %f326;
	shl.b32 	%r246, %r4, 2;
	add.s32 	%r247, %r6, %r246;
	ld.shared.f32 	%f328, [%r247+-64];
	mul.f32 	%f329, %f327, %f328;
	add.s32 	%r248, %r245, %r4;
	add.s32 	%r249, %r248, -16;
	cvt.s64.s32 	%rd29, %r249;
	add.s64 	%rd30, %rd29, %rd2;
	shl.b64 	%rd31, %rd30, 2;
	add.s64 	%rd32, %rd5, %rd31;
	st.global.f32 	[%rd32], %f329;
$L__BB0_17:
	ret;

}


// ===== COMPILED SASS (sm_100) =====

	.target	sm_100

	.elftype	@"ET_EXEC"


//--------------------- .note.nv.tkinfo           --------------------------
	.section	.note.nv.tkinfo,"",@"SHT_NOTE"
	.sectionflags	@"SHF_NOTE_NV_TKINFO"
	.tkinfo
        /*0018*/ 	.word	0x00000002
        /*0030*/ 	.string	""
        /*0030*/ 	.string	"ptxas"
        /*0030*/ 	.string	"Cuda compilation tools, release 13.0, V13.0.88"
        /*0030*/ 	.string	"Build cuda_13.0.r13.0/compiler.36424714_0"
        /*0030*/ 	.string	"-arch sm_100 -m 64 "



//--------------------- .note.nv.cuinfo           --------------------------
	.section	.note.nv.cuinfo,"",@"SHT_NOTE"
	.sectionflags	@"SHF_NOTE_NV_CUINFO"
        /*0018*/ 	.short	0x0002
        /*001a*/ 	.short	0x0064
        /*001c*/ 	.short	0x0082
	.zero		2


//--------------------- .nv.info                  --------------------------
	.section	.nv.info,"",@"SHT_CUDA_INFO"
	.align	4


	//----- nvinfo : EIATTR_REGCOUNT
	.align		4
        /*0000*/ 	.byte	0x04, 0x2f
        /*0002*/ 	.short	(.L_1 - .L_0)
	.align		4
.L_0:
        /*0004*/ 	.word	index@(_Z32flashattn_warp_full_softmax_v12cPK6__halfS1_S1_Pfiif)
        /*0008*/ 	.word	0x00000030


	//----- nvinfo : EIATTR_FRAME_SIZE
	.align		4
.L_1:
        /*000c*/ 	.byte	0x04, 0x11
        /*000e*/ 	.short	(.L_3 - .L_2)
	.align		4
.L_2:
        /*0010*/ 	.word	index@($__internal_0_$__cuda_sm20_rcp_rn_f32_slowpath)
        /*0014*/ 	.word	0x00000000


	//----- nvinfo : EIATTR_FRAME_SIZE
	.align		4
.L_3:
        /*0018*/ 	.byte	0x04, 0x11
        /*001a*/ 	.short	(.L_5 - .L_4)
	.align		4
.L_4:
        /*001c*/ 	.word	index@(_Z32flashattn_warp_full_softmax_v12cPK6__halfS1_S1_Pfiif)
        /*0020*/ 	.word	0x00000000


	//----- nvinfo : EIATTR_MIN_STACK_SIZE
	.align		4
.L_5:
        /*0024*/ 	.byte	0x04, 0x12
        /*0026*/ 	.short	(.L_7 - .L_6)
	.align		4
.L_6:
        /*0028*/ 	.word	index@(_Z32flashattn_warp_full_softmax_v12cPK6__halfS1_S1_Pfiif)
        /*002c*/ 	.word	0x00000000
.L_7:


//--------------------- .nv.compat                --------------------------
	.section	.nv.compat,"",@"SHT_CUDA_COMPAT_INFO"
	.align	4
        /*0000*/ 	.byte	0x02, 0x09, 0x00, 0x00, 0x02, 0x02, 0x01, 0x00, 0x02, 0x05, 0x05, 0x00, 0x03, 0x07, 0x01, 0x01
        /*0010*/ 	.byte	0x02, 0x03, 0x00, 0x00, 0x02, 0x06, 0x01, 0x00, 0x04, 0x0b, 0x08, 0x00, 0x01, 0x00, 0x00, 0x00
        /*0020*/ 	.byte	0x00, 0x00, 0x00, 0x00


//--------------------- .nv.info._Z32flashattn_warp_full_softmax_v12cPK6__halfS1_S1_Pfiif --------------------------
	.section	.nv.info._Z32flashattn_warp_full_softmax_v12cPK6__halfS1_S1_Pfiif,"",@"SHT_CUDA_INFO"
	.sectionflags	@""
	.align	4


	//----- nvinfo : EIATTR_CUDA_API_VERSION
	.align		4
        /*0000*/ 	.byte	0x04, 0x37
        /*0002*/ 	.short	(.L_9 - .L_8)
.L_8:
        /*0004*/ 	.word	0x00000082


	//----- nvinfo : EIATTR_KPARAM_INFO
	.align		4
.L_9:
        /*0008*/ 	.byte	0x04, 0x17
        /*000a*/ 	.short	(.L_11 - .L_10)
.L_10:
        /*000c*/ 	.word	0x00000000
        /*0010*/ 	.short	0x0006
        /*0012*/ 	.short	0x0028
        /*0014*/ 	.byte	0x00, 0xf0, 0x11, 0x00


	//----- nvinfo : EIATTR_KPARAM_INFO
	.align		4
.L_11:
        /*0018*/ 	.byte	0x04, 0x17
        /*001a*/ 	.short	(.L_13 - .L_12)
.L_12:
        /*001c*/ 	.word	0x00000000
        /*0020*/ 	.short	0x0005
        /*0022*/ 	.short	0x0024
        /*0024*/ 	.byte	0x00, 0xf0, 0x11, 0x00


	//----- nvinfo : EIATTR_KPARAM_INFO
	.align		4
.L_13:
        /*0028*/ 	.byte	0x04, 0x17
        /*002a*/ 	.short	(.L_15 - .L_14)
.L_14:
        /*002c*/ 	.word	0x00000000
        /*0030*/ 	.short	0x0004
        /*0032*/ 	.short	0x0020
        /*0034*/ 	.byte	0x00, 0xf0, 0x11, 0x00


	//----- nvinfo : EIATTR_KPARAM_INFO
	.align		4
.L_15:
        /*0038*/ 	.byte	0x04, 0x17
        /*003a*/ 	.short	(.L_17 - .L_16)
.L_16:
        /*003c*/ 	.word	0x00000000
        /*0040*/ 	.short	0x0003
        /*0042*/ 	.short	0x0018
        /*0044*/ 	.byte	0x00, 0xf5, 0x21, 0x00


	//----- nvinfo : EIATTR_KPARAM_INFO
	.align		4
.L_17:
        /*0048*/ 	.byte	0x04, 0x17
        /*004a*/ 	.short	(.L_19 - .L_18)
.L_18:
        /*004c*/ 	.word	0x00000000
        /*0050*/ 	.short	0x0002
        /*0052*/ 	.short	0x0010
        /*0054*/ 	.byte	0x00, 0xf5, 0x21, 0x00


	//----- nvinfo : EIATTR_KPARAM_INFO
	.align		4
.L_19:
        /*0058*/ 	.byte	0x04, 0x17
        /*005a*/ 	.short	(.L_21 - .L_20)
.L_20:
        /*005c*/ 	.word	0x00000000
        /*0060*/ 	.short	0x0001
        /*0062*/ 	.short	0x0008
        /*0064*/ 	.byte	0x00, 0xf5, 0x21, 0x00


	//----- nvinfo : EIATTR_KPARAM_INFO
	.align		4
.L_21:
        /*0068*/ 	.byte	0x04, 0x17
        /*006a*/ 	.short	(.L_23 - .L_22)
.L_22:
        /*006c*/ 	.word	0x00000000
        /*0070*/ 	.short	0x0000
        /*0072*/ 	.short	0x0000
        /*0074*/ 	.byte	0x00, 0xf5, 0x21, 0x00


	//----- nvinfo : EIATTR_SPARSE_MMA_MASK
	.align		4
.L_23:
        /*0078*/ 	.byte	0x03, 0x50
        /*007a*/ 	.short	0x0000


	//----- nvinfo : EIATTR_MAXREG_COUNT
	.align		4
        /*007c*/ 	.byte	0x03, 0x1b
        /*007e*/ 	.short	0x00ff


	//----- nvinfo : EIATTR_NUM_BARRIERS
	.align		4
        /*0080*/ 	.byte	0x02, 0x4c
        /*0082*/ 	.byte	0x01
	.zero		1


	//----- nvinfo : EIATTR_MERCURY_ISA_VERSION
	.align		4
        /*0084*/ 	.byte	0x03, 0x5f
        /*0086*/ 	.short	0x0101


	//----- nvinfo : EIATTR_COOP_GROUP_MASK_REGIDS
	.align		4
        /*0088*/ 	.byte	0x04, 0x29
        /*008a*/ 	.short	(.L_25 - .L_24)


	//   ....[0]....
.L_24:
        /*008c*/ 	.word	0xffffffff


	//   ....[1]....
        /*0090*/ 	.word	0xffffffff


	//   ....[2]....
        /*0094*/ 	.word	0xffffffff


	//   ....[3]....
        /*0098*/ 	.word	0xffffffff


	//   ....[4]....
        /*009c*/ 	.word	0xffffffff


	//   ....[5]....
        /*00a0*/ 	.word	0xffffffff


	//   ....[6]....
        /*00a4*/ 	.word	0xffffffff


	//   ....[7]....
        /*00a8*/ 	.word	0xffffffff


	//   ....[8]....
        /*00ac*/ 	.word	0xffffffff


	//   ....[9]....
        /*00b0*/ 	.word	0xffffffff


	//   ....[10]....
        /*00b4*/ 	.word	0xffffffff


	//   ....[11]....
        /*00b8*/ 	.word	0xffffffff


	//   ....[12]....
        /*00bc*/ 	.word	0xffffffff


	//   ....[13]....
        /*00c0*/ 	.word	0xffffffff


	//   ....[14]....
        /*00c4*/ 	.word	0xffffffff


	//   ....[15]....
        /*00c8*/ 	.word	0xffffffff


	//   ....[16]....
        /*00cc*/ 	.word	0xffffffff


	//   ....[17]....
        /*00d0*/ 	.word	0xffffffff


	//   ....[18]....
        /*00d4*/ 	.word	0xffffffff


	//   ....[19]....
        /*00d8*/ 	.word	0xffffffff


	//   ....[20]....
        /*00dc*/ 	.word	0xffffffff


	//   ....[21]....
        /*00e0*/ 	.word	0xffffffff


	//   ....[22]....
        /*00e4*/ 	.word	0xffffffff


	//   ....[23]....
        /*00e8*/ 	.word	0xffffffff


	//   ....[24]....
        /*00ec*/ 	.word	0xffffffff


	//   ....[25]....
        /*00f0*/ 	.word	0xffffffff


	//   ....[26]....
        /*00f4*/ 	.word	0xffffffff


	//   ....[27]....
        /*00f8*/ 	.word	0xffffffff


	//   ....[28]....
        /*00fc*/ 	.word	0xffffffff


	//   ....[29]....
        /*0100*/ 	.word	0xffffffff


	//   ....[30]....
        /*0104*/ 	.word	0xffffffff


	//   ....[31]....
        /*0108*/ 	.word	0xffffffff


	//   ....[32]....
        /*010c*/ 	.word	0xffffffff


	//   ....[33]....
        /*0110*/ 	.word	0xffffffff


	//   ....[34]....
        /*0114*/ 	.word	0xffffffff


	//   ....[35]....
        /*0118*/ 	.word	0xffffffff


	//   ....[36]....
        /*011c*/ 	.word	0xffffffff


	//   ....[37]....
        /*0120*/ 	.word	0xffffffff


	//   ....[38]....
        /*0124*/ 	.word	0xffffffff


	//   ....[39]....
        /*0128*/ 	.word	0xffffffff


	//   ....[40]....
        /*012c*/ 	.word	0xffffffff


	//   ....[41]....
        /*0130*/ 	.word	0xffffffff


	//   ....[42]....
        /*0134*/ 	.word	0xffffffff


	//   ....[43]....
        /*0138*/ 	.word	0xffffffff


	//   ....[44]....
        /*013c*/ 	.word	0xffffffff


	//   ....[45]....
        /*0140*/ 	.word	0xffffffff


	//   ....[46]....
        /*0144*/ 	.word	0xffffffff


	//   ....[47]....
        /*0148*/ 	.word	0xffffffff


	//   ....[48]....
        /*014c*/ 	.word	0xffffffff


	//   ....[49]....
        /*0150*/ 	.word	0xffffffff


	//   ....[50]....
        /*0154*/ 	.word	0xffffffff


	//   ....[51]....
        /*0158*/ 	.word	0xffffffff


	//   ....[52]....
        /*015c*/ 	.word	0xffffffff


	//   ....[53]....
        /*0160*/ 	.word	0xffffffff


	//   ....[54]....
        /*0164*/ 	.word	0xffffffff


	//   ....[55]....
        /*0168*/ 	.word	0xffffffff


	//   ....[56]....
        /*016c*/ 	.word	0xffffffff


	//   ....[57]....
        /*0170*/ 	.word	0xffffffff


	//   ....[58]....
        /*0174*/ 	.word	0xffffffff


	//   ....[59]....
        /*0178*/ 	.word	0xffffffff


	//   ....[60]....
        /*017c*/ 	.word	0xffffffff


	//   ....[61]....
        /*0180*/ 	.word	0xffffffff


	//   ....[62]....
        /*0184*/ 	.word	0xffffffff


	//   ....[63]....
        /*0188*/ 	.word	0xffffffff


	//   ....[64]....
        /*018c*/ 	.word	0xffffffff


	//   ....[65]....
        /*0190*/ 	.word	0xffffffff


	//   ....[66]....
        /*0194*/ 	.word	0xffffffff


	//   ....[67]....
        /*0198*/ 	.word	0xffffffff


	//   ....[68]....
        /*019c*/ 	.word	0xffffffff


	//   ....[69]....
        /*01a0*/ 	.word	0xffffffff


	//   ....[70]....
        /*01a4*/ 	.word	0xffffffff


	//   ....[71]....
        /*01a8*/ 	.word	0xffffffff


	//   ....[72]....
        /*01ac*/ 	.word	0xffffffff


	//   ....[73]....
        /*01b0*/ 	.word	0xffffffff


	//   ....[74]....
        /*01b4*/ 	.word	0xffffffff


	//   ....[75]....
        /*01b8*/ 	.word	0xffffffff


	//   ....[76]....
        /*01bc*/ 	.word	0xffffffff


	//   ....[77]....
        /*01c0*/ 	.word	0xffffffff


	//   ....[78]....
        /*01c4*/ 	.word	0xffffffff


	//   ....[79]....
        /*01c8*/ 	.word	0xffffffff


	//   ....[80]....
        /*01cc*/ 	.word	0xffffffff


	//   ....[81]....
        /*01d0*/ 	.word	0xffffffff


	//   ....[82]....
        /*01d4*/ 	.word	0xffffffff


	//   ....[83]....
        /*01d8*/ 	.word	0xffffffff


	//   ....[84]....
        /*01dc*/ 	.word	0xffffffff


	//   ....[85]....
        /*01e0*/ 	.word	0xffffffff


	//   ....[86]....
        /*01e4*/ 	.word	0xffffffff


	//   ....[87]....
        /*01e8*/ 	.word	0xffffffff


	//   ....[88]....
        /*01ec*/ 	.word	0xffffffff


	//   ....[89]....
        /*01f0*/ 	.word	0xffffffff


	//   ....[90]....
        /*01f4*/ 	.word	0x05000022


	//   ....[91]....
        /*01f8*/ 	.word	0x05000022


	//   ....[92]....
        /*01fc*/ 	.word	0x05000022


	//   ....[93]....
        /*0200*/ 	.word	0x05000022


	//   ....[94]....
        /*0204*/ 	.word	0x05000022


	//   ....[95]....
        /*0208*/ 	.word	0x05000022


	//   ....[96]....
        /*020c*/ 	.word	0x05000022


	//   ....[97]....
        /*0210*/ 	.word	0x05000022


	//   ....[98]....
        /*0214*/ 	.word	0x05000022


	//   ....[99]....
        /*0218*/ 	.word	0x05000022


	//   ....[100]....
        /*021c*/ 	.word	0x05000022


	//   ....[101]....
        /*0220*/ 	.word	0x05000022


	//   ....[102]....
        /*0224*/ 	.word	0x05000022


	//   ....[103]....
        /*0228*/ 	.word	0x05000022


	//   ....[104]....
        /*022c*/ 	.word	0x05000022


	//   ....[105]....
        /*0230*/ 	.word	0x05000022


	//   ....[106]....
        /*0234*/ 	.word	0x05000022


	//   ....[107]....
        /*0238*/ 	.word	0x05000022


	//   ....[108]....
        /*023c*/ 	.word	0x05000022


	//   ....[109]....
        /*0240*/ 	.word	0x05000022


	//   ....[110]....
        /*0244*/ 	.word	0x05000022


	//   ....[111]....
        /*0248*/ 	.word	0x05000022


	//   ....[112]....
        /*024c*/ 	.word	0x05000022


	//   ....[113]....
        /*0250*/ 	.word	0x05000022


	//   ....[114]....
        /*0254*/ 	.word	0x05000022


	//   ....[115]....
        /*0258*/ 	.word	0x05000022


	//   ....[116]....
        /*025c*/ 	.word	0x05000022


	//   ....[117]....
        /*0260*/ 	.word	0x05000022


	//   ....[118]....
        /*0264*/ 	.word	0x05000022


	//   ....[119]....
        /*0268*/ 	.word	0x05000022


	//   ....[120]....
        /*026c*/ 	.word	0x05000022


	//   ....[121]....
        /*0270*/ 	.word	0x05000022


	//   ....[122]....
        /*0274*/ 	.word	0x05000022


	//   ....[123]....
        /*0278*/ 	.word	0x05000022


	//   ....[124]....
        /*027c*/ 	.word	0x05000022


	//   ....[125]....
        /*0280*/ 	.word	0x05000022


	//   ....[126]....
        /*0284*/ 	.word	0x05000022


	//   ....[127]....
        /*0288*/ 	.word	0x05000022


	//   ....[128]....
        /*028c*/ 	.word	0x05000022


	//   ....[129]....
        /*0290*/ 	.word	0x05000022


	//   ....[130]....
        /*0294*/ 	.word	0x05000022


	//   ....[131]....
        /*0298*/ 	.word	0x05000022


	//   ....[132]....
        /*029c*/ 	.word	0x05000022


	//   ....[133]....
        /*02a0*/ 	.word	0x05000022


	//   ....[134]....
        /*02a4*/ 	.word	0x05000022


	//   ....[135]....
        /*02a8*/ 	.word	0x05000022


	//   ....[136]....
        /*02ac*/ 	.word	0x05000022


	//   ....[137]....
        /*02b0*/ 	.word	0x05000022


	//   ....[138]....
        /*02b4*/ 	.word	0x05000022


	//   ....[139]....
        /*02b8*/ 	.word	0x05000022


	//   ....[140]....
        /*02bc*/ 	.word	0x05000022


	//   ....[141]....
        /*02c0*/ 	.word	0x05000022


	//   ....[142]....
        /*02c4*/ 	.word	0x05000022


	//   ....[143]....
        /*02c8*/ 	.word	0x05000022


	//   ....[144]....
        /*02cc*/ 	.word	0x05000022


	//   ....[145]....
        /*02d0*/ 	.word	0x05000022


	//   ....[146]....
        /*02d4*/ 	.word	0x05000022


	//   ....[147]....
        /*02d8*/ 	.word	0x05000022


	//   ....[148]....
        /*02dc*/ 	.word	0x05000022


	//   ....[149]....
        /*02e0*/ 	.word	0x05000022


	//   ....[150]....
        /*02e4*/ 	.word	0x05000022


	//   ....[151]....
        /*02e8*/ 	.word	0x05000022


	//   ....[152]....
        /*02ec*/ 	.word	0x05000022


	//   ....[153]....
        /*02f0*/ 	.word	0x05000022


	//   ....[154]....
        /*02f4*/ 	.word	0x05000022


	//   ....[155]....
        /*02f8*/ 	.word	0x05000022


	//   ....[156]....
        /*02fc*/ 	.word	0x05000022


	//   ....[157]....
        /*0300*/ 	.word	0x05000022


	//   ....[158]....
        /*0304*/ 	.word	0x05000022


	//   ....[159]....
        /*0308*/ 	.word	0x05000022


	//   ....[160]....
        /*030c*/ 	.word	0x05000022


	//   ....[161]....
        /*0310*/ 	.word	0x05000022


	//   ....[162]....
        /*0314*/ 	.word	0x05000022


	//   ....[163]....
        /*0318*/ 	.word	0x05000022


	//   ....[164]....
        /*031c*/ 	.word	0x05000022


	//   ....[165]....
        /*0320*/ 	.word	0x05000022


	//   ....[166]....
        /*0324*/ 	.word	0x05000022


	//   ....[167]....
        /*0328*/ 	.word	0x05000022


	//   ....[168]....
        /*032c*/ 	.word	0x05000022


	//   ....[169]....
        /*0330*/ 	.word	0x05000022


	//   ....[170]....
        /*0334*/ 	.word	0x05000022


	//   ....[171]....
        /*0338*/ 	.word	0x05000022


	//   ....[172]....
        /*033c*/ 	.word	0x05000022


	//   ....[173]....
        /*0340*/ 	.word	0x05000022


	//   ....[174]....
        /*0344*/ 	.word	0x05000022


	//   ....[175]....
        /*0348*/ 	.word	0x05000022


	//   ....[176]....
        /*034c*/ 	.word	0x05000022


	//   ....[177]....
        /*0350*/ 	.word	0x05000022


	//   ....[178]....
        /*0354*/ 	.word	0x05000022


	//   ....[179]....
        /*0358*/ 	.word	0x05000022


	//----- nvinfo : EIATTR_COOP_GROUP_INSTR_OFFSETS
	.align		4
.L_25:
        /*035c*/ 	.byte	0x04, 0x28
        /*035e*/ 	.short	(.L_27 - .L_26)


	//   ....[0]....
.L_26:
        /*0360*/ 	.word	0x00000c90


	//   ....[1]....
        /*0364*/ 	.word	0x00000cb0


	//   ....[2]....
        /*0368*/ 	.word	0x00000cd0


	//   ....[3]....
        /*036c*/ 	.word	0x00000cf0


	//   ....[4]....
        /*0370*/ 	.word	0x00000d10


	//   ....[5]....
        /*0374*/ 	.word	0x00000df0


	//   ....[6]....
        /*0378*/ 	.word	0x00000e30


	//   ....[7]....
        /*037c*/ 	.word	0x00000e60


	//   ....[8]....
        /*0380*/ 	.word	0x00000e80


	//   ....[9]....
        /*0384*/ 	.word	0x00000e90


	//   ....[10]....
        /*0388*/ 	.word	0x00000eb0


	//   ....[11]....
        /*038c*/ 	.word	0x00000ef0


	//   ....[12]....
        /*0390*/ 	.word	0x00000f00


	//   ....[13]....
        /*0394*/ 	.word	0x00000f10


	//   ....[14]....
        /*0398*/ 	.word	0x00000f20


	//   ....[15]....
        /*039c*/ 	.word	0x00000f70


	//   ....[16]....
        /*03a0*/ 	.word	0x00000fa0


	//   ....[17]....
        /*03a4*/ 	.word	0x00000fc0


	//   ....[18]....
        /*03a8*/ 	.word	0x00000fd0


	//   ....[19]....
        /*03ac*/ 	.word	0x00000fe0


	//   ....[20]....
        /*03b0*/ 	.word	0x00000ff0


	//   ....[21]....
        /*03b4*/ 	.word	0x00001070


	//   ....[22]....
        /*03b8*/ 	.word	0x000010a0


	//   ....[23]....
        /*03bc*/ 	.word	0x000010d0


	//   ....[24]....
        /*03c0*/ 	.word	0x000010f0


	//   ....[25]....
        /*03c4*/ 	.word	0x00001100


	//   ....[26]....
        /*03c8*/ 	.word	0x00001110


	//   ....[27]....
        /*03cc*/ 	.word	0x00001120


	//   ....[28]....
        /*03d0*/ 	.word	0x00001140


	//   ....[29]....
        /*03d4*/ 	.word	0x00001180


	//   ....[30]....
        /*03d8*/ 	.word	0x000011a0


	//   ....[31]....
        /*03dc*/ 	.word	0x000011c0


	//   ....[32]....
        /*03e0*/ 	.word	0x000011f0


	//   ....[33]....
        /*03e4*/ 	.word	0x00001210


	//   ....[34]....
        /*03e8*/ 	.word	0x00001230


	//   ....[35]....
        /*03ec*/ 	.word	0x00001240


	//   ....[36]....
        /*03f0*/ 	.word	0x00001270


	//   ....[37]....
        /*03f4*/ 	.word	0x000012a0


	//   ....[38]....
        /*03f8*/ 	.word	0x00001300


	//   ....[39]....
        /*03fc*/ 	.word	0x00001330


	//   ....[40]....
        /*0400*/ 	.word	0x00001350


	//   ....[41]....
        /*0404*/ 	.word	0x00001380


	//   ....[42]....
        /*0408*/ 	.word	0x000013a0


	//   ....[43]....
        /*040c*/ 	.word	0x000013b0


	//   ....[44]....
        /*0410*/ 	.word	0x000013d0


	//   ....[45]....
        /*0414*/ 	.word	0x000013e0


	//   ....[46]....
        /*0418*/ 	.word	0x00001400


	//   ....[47]....
        /*041c*/ 	.word	0x00001420


	//   ....[48]....
        /*0420*/ 	.word	0x00001460


	//   ....[49]....
        /*0424*/ 	.word	0x00001470


	//   ....[50]....
        /*0428*/ 	.word	0x000014a0


	//   ....[51]....
        /*042c*/ 	.word	0x000014c0


	//   ....[52]....
        /*0430*/ 	.word	0x000014e0


	//   ....[53]....
        /*0434*/ 	.word	0x000014f0


	//   ....[54]....
        /*0438*/ 	.word	0x00001520


	//   ....[55]....
        /*043c*/ 	.word	0x00001570


	//   ....[56]....
        /*0440*/ 	.word	0x000015e0


	//   ....[57]....
        /*0444*/ 	.word	0x00001620


	//   ....[58]....
        /*0448*/ 	.word	0x00001640


	//   ....[59]....
        /*044c*/ 	.word	0x00001650


	//   ....[60]....
        /*0450*/ 	.word	0x00001680


	//   ....[61]....
        /*0454*/ 	.word	0x000016b0


	//   ....[62]....
        /*0458*/ 	.word	0x000016d0


	//   ....[63]....
        /*045c*/ 	.word	0x000016e0


	//   ....[64]....
        /*0460*/ 	.word	0x00001710


	//   ....[65]....
        /*0464*/ 	.word	0x00001730


	//   ....[66]....
        /*0468*/ 	.word	0x00001750


	//   ....[67]....
        /*046c*/ 	.word	0x00001770


	//   ....[68]....
        /*0470*/ 	.word	0x000017a0


	//   ....[69]....
        /*0474*/ 	.word	0x000017b0


	//   ....[70]....
        /*0478*/ 	.word	0x000017d0


	//   ....[71]....
        /*047c*/ 	.word	0x00001810


	//   ....[72]....
        /*0480*/ 	.word	0x00001820


	//   ....[73]....
        /*0484*/ 	.word	0x00001840


	//   ....[74]....
        /*0488*/ 	.word	0x00001860


	//   ....[75]....
        /*048c*/ 	.word	0x00001870


	//   ....[76]....
        /*0490*/ 	.word	0x000018a0


	//   ....[77]....
        /*0494*/ 	.word	0x000018c0


	//   ....[78]....
        /*0498*/ 	.word	0x000018e0


	//   ....[79]....
        /*049c*/ 	.word	0x00001900


	//   ....[80]....
        /*04a0*/ 	.word	0x00001910


	//   ....[81]....
        /*04a4*/ 	.word	0x00001940


	//   ....[82]....
        /*04a8*/ 	.word	0x00001960


	//   ....[83]....
        /*04ac*/ 	.word	0x00001970


	//   ....[84]....
        /*04b0*/ 	.word	0x000019a0


	//   ....[85]....
        /*04b4*/ 	.word	0x000019d0


	//   ....[86]....
        /*04b8*/ 	.word	0x000019e0


	//   ....[87]....
        /*04bc*/ 	.word	0x000019f0


	//   ....[88]....
        /*04c0*/ 	.word	0x00001a10


	//   ....[89]....
        /*04c4*/ 	.word	0x00001a40


	//   ....[90]....
        /*04c8*/ 	.word	0x00002300


	//   ....[91]....
        /*04cc*/ 	.word	0x00002360


	//   ....[92]....
        /*04d0*/ 	.word	0x000023c0


	//   ....[93]....
        /*04d4*/ 	.word	0x00002420


	//   ....[94]....
        /*04d8*/ 	.word	0x00002480


	//   ....[95]....
        /*04dc*/ 	.word	0x00002550


	//   ....[96]....
        /*04e0*/ 	.word	0x00002610


	//   ....[97]....
        /*04e4*/ 	.word	0x00002680


	//   ....[98]....
        /*04e8*/ 	.word	0x00002710


	//   ....[99]....
        /*04ec*/ 	.word	0x00002780


	//   ....[100]....
        /*04f0*/ 	.word	0x000027e0


	//   ....[101]....
        /*04f4*/ 	.word	0x00002860


	//   ....[102]....
        /*04f8*/ 	.word	0x000028e0


	//   ....[103]....
        /*04fc*/ 	.word	0x00002950


	//   ....[104]....
        /*0500*/ 	.word	0x000029c0


	//   ....[105]....
        /*0504*/ 	.word	0x00002a20


	//   ....[106]....
        /*0508*/ 	.word	0x00002a90


	//   ....[107]....
        /*050c*/ 	.word	0x00002af0


	//   ....[108]....
        /*0510*/ 	.word	0x00002b60


	//   ....[109]....
        /*0514*/ 	.word	0x00002bd0


	//   ....[110]....
        /*0518*/ 	.word	0x00002c30


	//   ....[111]....
        /*051c*/ 	.word	0x00002ca0


	//   ....[112]....
        /*0520*/ 	.word	0x00002d10


	//   ....[113]....
        /*0524*/ 	.word	0x00002d80


	//   ....[114]....
        /*0528*/ 	.word	0x00002e00


	//   ....[115]....
        /*052c*/ 	.word	0x00002e60


	//   ....[116]....
        /*0530*/ 	.word	0x00002ef0


	//   ....[117]....
        /*0534*/ 	.word	0x00002f60


	//   ....[118]....
        /*0538*/ 	.word	0x00002fd0


	//   ....[119]....
        /*053c*/ 	.word	0x00003050


	//   ....[120]....
        /*0540*/ 	.word	0x000030b0


	//   ....[121]....
        /*0544*/ 	.word	0x00003150


	//   ....[122]....
        /*0548*/ 	.word	0x000031e0


	//   ....[123]....
        /*054c*/ 	.word	0x00003280


	//   ....[124]....
        /*0550*/ 	.word	0x000032f0


	//   ....[125]....
        /*0554*/ 	.word	0x00003350


	//   ....[126]....
        /*0558*/ 	.word	0x000033b0


	//   ....[127]....
        /*055c*/ 	.word	0x00003410


	//   ....[128]....
        /*0560*/ 	.word	0x00003470


	//   ....[129]....
        /*0564*/ 	.word	0x000034f0


	//   ....[130]....
        /*0568*/ 	.word	0x00003550


	//   ....[131]....
        /*056c*/ 	.word	0x000035d0


	//   ....[132]....
        /*0570*/ 	.word	0x00003640


	//   ....[133]....
        /*0574*/ 	.word	0x000036b0


	//   ....[134]....
        /*0578*/ 	.word	0x00003750


	//   ....[135]....
        /*057c*/ 	.word	0x000037b0


	//   ....[136]....
        /*0580*/ 	.word	0x00003840


	//   ....[137]....
        /*0584*/ 	.word	0x000038b0


	//   ....[138]....
        /*0588*/ 	.word	0x00003910


	//   ....[139]....
        /*058c*/ 	.word	0x00003980


	//   ....[140]....
        /*0590*/ 	.word	0x000039e0


	//   ....[141]....
        /*0594*/ 	.word	0x00003a60


	//   ....[142]....
        /*0598*/ 	.word	0x00003ad0


	//   ....[143]....
        /*059c*/ 	.word	0x00003b40


	//   ....[144]....
        /*05a0*/ 	.word	0x00003bb0


	//   ....[145]....
        /*05a4*/ 	.word	0x00003c10


	//   ....[146]....
        /*05a8*/ 	.word	0x00003cb0


	//   ....[147]....
        /*05ac*/ 	.word	0x00003d20


	//   ....[148]....
        /*05b0*/ 	.word	0x00003da0


	//   ....[149]....
        /*05b4*/ 	.word	0x00003e10


	//   ....[150]....
        /*05b8*/ 	.word	0x00003e70


	//   ....[151]....
        /*05bc*/ 	.word	0x00003ef0


	//   ....[152]....
        /*05c0*/ 	.word	0x00003f70


	//   ....[153]....
        /*05c4*/ 	.word	0x00003fd0


	//   ....[154]....
        /*05c8*/ 	.word	0x00004030


	//   ....[155]....
        /*05cc*/ 	.word	0x00004090


	//   ....[156]....
        /*05d0*/ 	.word	0x00004100


	//   ....[157]....
        /*05d4*/ 	.word	0x00004160


	//   ....[158]....
        /*05d8*/ 	.word	0x000041d0


	//   ....[159]....
        /*05dc*/ 	.word	0x00004250


	//   ....[160]....
        /*05e0*/ 	.word	0x00004340


	//   ....[161]....
        /*05e4*/ 	.word	0x000043b0


	//   ....[162]....
        /*05e8*/ 	.word	0x00004410


	//   ....[163]....
        /*05ec*/ 	.word	0x00004470


	//   ....[164]....
        /*05f0*/ 	.word	0x000044d0


	//   ....[165]....
        /*05f4*/ 	.word	0x00004530


	//   ....[166]....
        /*05f8*/ 	.word	0x000045a0


	//   ....[167]....
        /*05fc*/ 	.word	0x00004610


	//   ....[168]....
        /*0600*/ 	.word	0x00004680


	//   ....[169]....
        /*0604*/ 	.word	0x000046d0


	//   ....[170]....
        /*0608*/ 	.word	0x00004730


	//   ....[171]....
        /*060c*/ 	.word	0x000047a0


	//   ....[172]....
        /*0610*/ 	.word	0x00004810


	//   ....[173]....
        /*0614*/ 	.word	0x00004870


	//   ....[174]....
        /*0618*/ 	.word	0x000048d0


	//   ....[175]....
        /*061c*/ 	.word	0x00004930


	//   ....[176]....
        /*0620*/ 	.word	0x000049a0


	//   ....[177]....
        /*0624*/ 	.word	0x00004a00


	//   ....[178]....
        /*0628*/ 	.word	0x00004a60


	//   ....[179]....
        /*062c*/ 	.word	0x00004ad0


	//----- nvinfo : EIATTR_VRC_CTA_INIT_COUNT
	.align		4
.L_27:
        /*0630*/ 	.byte	0x02, 0x4a
	.zero		1
	.zero		1


	//----- nvinfo : EIATTR_EXIT_INSTR_OFFSETS
	.align		4
        /*0634*/ 	.byte	0x04, 0x1c
        /*0636*/ 	.short	(.L_29 - .L_28)


	//   ....[0]....
.L_28:
        /*0638*/ 	.word	0x00000040


	//   ....[1]....
        /*063c*/ 	.word	0x000020c0


	//   ....[2]....
        /*0640*/ 	.word	0x000022a0


	//----- nvinfo : EIATTR_CRS_STACK_SIZE
	.align		4
.L_29:
        /*0644*/ 	.byte	0x04, 0x1e
        /*0646*/ 	.short	(.L_31 - .L_30)
.L_30:
        /*0648*/ 	.word	0x00000000


	//----- nvinfo : EIATTR_CBANK_PARAM_SIZE
	.align		4
.L_31:
        /*064c*/ 	.byte	0x03, 0x19
        /*064e*/ 	.short	0x002c


	//----- nvinfo : EIATTR_PARAM_CBANK
	.align		4
        /*0650*/ 	.byte	0x04, 0x0a
        /*0652*/ 	.short	(.L_33 - .L_32)
	.align		4
.L_32:
        /*0654*/ 	.word	index@(.nv.constant0._Z32flashattn_warp_full_softmax_v12cPK6__halfS1_S1_Pfiif)
        /*0658*/ 	.short	0x0380
        /*065a*/ 	.short	0x002c


	//----- nvinfo : EIATTR_SW_WAR
	.align		4
.L_33:
        /*065c*/ 	.byte	0x04, 0x36
        /*065e*/ 	.short	(.L_35 - .L_34)
.L_34:
        /*0660*/ 	.word	0x00000008
.L_35:


//--------------------- .nv.callgraph             --------------------------
	.section	.nv.callgraph,"",@"SHT_CUDA_CALLGRAPH"
	.align	4
	.sectionentsize	8
	.align		4
        /*0000*/ 	.word	0x00000000
	.align		4
        /*0004*/ 	.word	0xffffffff
	.align		4
        /*0008*/ 	.word	0x00000000
	.align		4
        /*000c*/ 	.word	0xfffffffe
	.align		4
        /*0010*/ 	.word	0x00000000
	.align		4
        /*0014*/ 	.word	0xfffffffd
	.align		4
        /*0018*/ 	.word	0x00000000
	.align		4
        /*001c*/ 	.word	0xfffffffc


//--------------------- .text._Z32flashattn_warp_full_softmax_v12cPK6__halfS1_S1_Pfiif --------------------------
	.section	.text._Z32flashattn_warp_full_softmax_v12cPK6__halfS1_S1_Pfiif,"ax",@progbits
	.align	128
        .global         _Z32flashattn_warp_full_softmax_v12cPK6__halfS1_S1_Pfiif
        .type           _Z32flashattn_warp_full_softmax_v12cPK6__halfS1_S1_Pfiif,@function
        .size           _Z32flashattn_warp_full_softmax_v12cPK6__halfS1_S1_Pfiif,(.L_x_109 - _Z32flashattn_warp_full_softmax_v12cPK6__halfS1_S1_Pfiif)
        .other          _Z32flashattn_warp_full_softmax_v12cPK6__halfS1_S1_Pfiif,@"STO_CUDA_ENTRY STV_DEFAULT"
_Z32flashattn_warp_full_softmax_v12cPK6__halfS1_S1_Pfiif:
.text._Z32flashattn_warp_full_softmax_v12cPK6__halfS1_S1_Pfiif:
[----:B------:R-:W-:Y:S08]  /*0000*/  LDC R1, c[0x0][0x37c] ;  /* 0x0000df00ff017b82 */ /* 0x000ff00000000800 */
[----:B------:R-:W1:Y:S08]  /*0010*/  S2UR UR18, SR_CTAID.X ;  /* 0x00000000001279c3 */ /* 0x000e700000002500 */
[----:B------:R-:W1:Y:S02]  /*0020*/  LDC R0, c[0x0][0x3a0] ;  /* 0x0000e800ff007b82 */ /* 0x000e640000000800 */
[----:B-1----:R-:W-:-:S13]  /*0030*/  ISETP.LE.AND P0, PT, R0, UR18, PT ;  /* 0x0000001200007c0c */ /* 0x002fda000bf03270 */
[----:B------:R-:W-:Y:S05]  /*0040*/  @P0 EXIT ;  /* 0x000000000000094d */ /* 0x000fea0003800000 */
[----:B------:R-:W1:Y:S01]  /*0050*/  S2R R26, SR_TID.X ;  /* 0x00000000001a7919 */ /* 0x000e620000002100 */
[----:B------:R-:W2:Y:S01]  /*0060*/  LDCU UR19, c[0x0][0x3a4] ;  /* 0x00007480ff1377ac */ /* 0x000ea20008000800 */
[----:B------:R-:W3:Y:S01]  /*0070*/  S2UR UR10, SR_CTAID.Y ;  /* 0x00000000000a79c3 */ /* 0x000ee20000002600 */
[----:B------:R-:W-:Y:S01]  /*0080*/  BSSY.RECONVERGENT B0, `(.L_x_0) ;  /* 0x0000024000007945 */ /* 0x000fe20003800200 */
[----:B------:R-:W4:Y:S01]  /*0090*/  S2R R11, SR_CgaCtaId ;  /* 0x00000000000b7919 */ /* 0x000f220000008800 */
[----:B------:R-:W5:Y:S01]  /*00a0*/  LDCU.64 UR14, c[0x0][0x388] ;  /* 0x00007100ff0e77ac */ /* 0x000f620008000a00 */
[----:B------:R-:W1:Y:S01]  /*00b0*/  LDCU.64 UR16, c[0x0][0x390] ;  /* 0x00007200ff1077ac */ /* 0x000e620008000a00 */
[----:B------:R-:W3:Y:S01]  /*00c0*/  LDCU.64 UR8, c[0x0][0x380] ;  /* 0x00007000ff0877ac */ /* 0x000ee20008000a00 */
[----:B--2---:R-:W-:Y:S02]  /*00d0*/  USHF.R.S32.HI UR6, URZ, 0x1f, UR19 ;  /* 0x0000001fff067899 */ /* 0x004fe40008011413 */
[----:B------:R-:W-:-:S04]  /*00e0*/  UIMAD.WIDE.U32 UR4, UR18, UR19, URZ ;  /* 0x00000013120472a5 */ /* 0x000fc8000f8e00ff */
[----:B------:R-:W-:Y:S02]  /*00f0*/  UIMAD UR6, UR18, UR6, UR5 ;  /* 0x00000006120672a4 */ /* 0x000fe4000f8e0205 */
[----:B------:R-:W-:Y:S02]  /*0100*/  USHF.L.U32 UR13, UR4, 0x5, URZ ;  /* 0x00000005040d7899 */ /* 0x000fe400080006ff */
[----:B------:R-:W-:Y:S02]  /*0110*/  USHF.L.U64.HI UR4, UR4, 0x5, UR6 ;  /* 0x0000000504047899 */ /* 0x000fe40008010206 */
[----:B-----5:R-:W-:Y:S01]  /*0120*/  UIADD3 UR6, UP0, UPT, UR13, UR14, URZ ;  /* 0x0000000e0d067290 */ /* 0x020fe2000ff1e0ff */
[----:B-1----:R-:W-:Y:S01]  /*0130*/  ISETP.GT.U32.AND P0, PT, R26, 0x3, PT ;  /* 0x000000031a00780c */ /* 0x002fe20003f04070 */
[----:B------:R-:W-:Y:S02]  /*0140*/  UIADD3 UR13, UP1, UPT, UR13, UR16, URZ ;  /* 0x000000100d0d7290 */ /* 0x000fe4000ff3e0ff */
[----:B------:R-:W-:-:S02]  /*0150*/  UIADD3.X UR7, UPT, UPT, UR4, UR15, URZ, UP0, !UPT ;  /* 0x0000000f04077290 */ /* 0x000fc400087fe4ff */
[----:B------:R-:W-:Y:S02]  /*0160*/  UIADD3.X UR14, UPT, UPT, UR4, UR17, URZ, UP1, !UPT ;  /* 0x00000011040e7290 */ /* 0x000fe40008ffe4ff */
[----:B---3--:R-:W-:Y:S02]  /*0170*/  UIMAD.WIDE.U32 UR4, UR18, 0x200, UR8 ;  /* 0x00000200120478a5 */ /* 0x008fe4000f8e0008 */
[----:B------:R-:W-:-:S04]  /*0180*/  USHF.L.U32 UR8, UR10, 0x6, URZ ;  /* 0x000000060a087899 */ /* 0x000fc800080006ff */
[----:B----4-:R-:W-:Y:S08]  /*0190*/  @P0 BRA `(.L_x_1) ;  /* 0x0000000000480947 */ /* 0x010ff00003800000 */
[----:B------:R-:W1:Y:S01]  /*01a0*/  S2UR UR12, SR_CgaCtaId ;  /* 0x00000000000c79c3 */ /* 0x000e620000008800 */
[----:B------:R-:W-:Y:S01]  /*01b0*/  UMOV UR9, 0x400 ;  /* 0x0000040000097882 */ /* 0x000fe20000000000 */
[----:B------:R-:W-:Y:S01]  /*01c0*/  HFMA2 R3, -RZ, RZ, -10824, -13904 ;  /* 0xf149f2caff037431 */ /* 0x000fe200000001ff */
[----:B------:R-:W-:Y:S02]  /*01d0*/  UIADD3 UR10, UPT, UPT, UR9, 0xb00, URZ ;  /* 0x00000b00090a7890 */ /* 0x000fe4000fffe0ff */
[----:B------:R-:W-:Y:S02]  /*01e0*/  UIADD3 UR11, UPT, UPT, UR9, 0xb10, URZ ;  /* 0x00000b10090b7890 */ /* 0x000fe4000fffe0ff */
[----:B------:R-:W-:Y:S02]  /*01f0*/  UIADD3 UR9, UPT, UPT, UR9, 0xb20, URZ ;  /* 0x00000b2009097890 */ /* 0x000fe4000fffe0ff */
[----:B-1----:R-:W-:Y:S02]  /*0200*/  ULEA UR10, UR12, UR10, 0x18 ;  /* 0x0000000a0c0a7291 */ /* 0x002fe4000f8ec0ff */
[----:B------:R-:W-:-:S02]  /*0210*/  ULEA UR11, UR12, UR11, 0x18 ;  /* 0x0000000b0c0b7291 */ /* 0x000fc4000f8ec0ff */
[----:B------:R-:W-:Y:S02]  /*0220*/  ULEA UR9, UR12, UR9, 0x18 ;  /* 0x000000090c097291 */ /* 0x000fe4000f8ec0ff */
[C---:B------:R-:W-:Y:S02]  /*0230*/  LEA R0, R26.reuse, UR10, 0x2 ;  /* 0x0000000a1a007c11 */ /* 0x040fe4000f8e10ff */
[C---:B------:R-:W-:Y:S02]  /*0240*/  LEA R2, R26.reuse, UR11, 0x2 ;  /* 0x0000000b1a027c11 */ /* 0x040fe4000f8e10ff */
[----:B------:R-:W-:Y:S01]  /*0250*/  LEA R4, R26, UR9, 0x6 ;  /* 0x000000091a047c11 */ /* 0x000fe2000f8e30ff */
[----:B------:R1:W-:Y:S04]  /*0260*/  STS [R0], R3 ;  /* 0x0000000300007388 */ /* 0x0003e80000000800 */
[----:B------:R1:W-:Y:S04]  /*0270*/  STS [R2], RZ ;  /* 0x000000ff02007388 */ /* 0x0003e80000000800 */
[----:B------:R1:W-:Y:S04]  /*0280*/  STS.128 [R4], RZ ;  /* 0x000000ff04007388 */ /* 0x0003e80000000c00 */
[----:B------:R1:W-:Y:S04]  /*0290*/  STS.128 [R4+0x10], RZ ;  /* 0x000010ff04007388 */ /* 0x0003e80000000c00 */
[----:B------:R1:W-:Y:S04]  /*02a0*/  STS.128 [R4+0x20], RZ ;  /* 0x000020ff04007388 */ /* 0x0003e80000000c00 */
[----:B------:R1:W-:Y:S02]  /*02b0*/  STS.128 [R4+0x30], RZ ;  /* 0x000030ff04007388 */ /* 0x0003e40000000c00 */
.L_x_1:
[----:B------:R-:W-:Y:S05]  /*02c0*/  BSYNC.RECONVERGENT B0 ;  /* 0x0000000000007941 */ /* 0x000fea0003800200 */
.L_x_0:
[----:B------:R-:W-:Y:S01]  /*02d0*/  BAR.SYNC.DEFER_BLOCKING 0x0 ;  /* 0x0000000000007b1d */ /* 0x000fe20000010000 */
[----:B-1----:R-:W-:Y:S01]  /*02e0*/  MOV R4, 0x400 ;  /* 0x0000040000047802 */ /* 0x002fe20000000f00 */
[----:B------:R-:W-:Y:S01]  /*02f0*/  UISETP.GE.AND UP0, UPT, UR19, 0x20, UPT ;  /* 0x000000201300788c */ /* 0x000fe2000bf06270 */
[----:B------:R-:W-:Y:S02]  /*0300*/  SHF.R.U32.HI R5, RZ, 0x5, R26 ;  /* 0x00000005ff057819 */ /* 0x000fe4000001161a */
[C---:B------:R-:W-:Y:S01]  /*0310*/  IADD3 R0, PT, PT, R4.reuse, 0xb10, RZ ;  /* 0x00000b1004007810 */ /* 0x040fe20007ffe0ff */
[----:B------:R-:W1:Y:S01]  /*0320*/  LDCU.64 UR10, c[0x0][0x358] ;  /* 0x00006b00ff0a77ac */ /* 0x000e620008000a00 */
[----:B------:R-:W-:Y:S02]  /*0330*/  IADD3 R2, PT, PT, R4, 0xb20, RZ ;  /* 0x00000b2004027810 */ /* 0x000fe40007ffe0ff */
[C---:B------:R-:W-:Y:S02]  /*0340*/  LEA R0, R11.reuse, R0, 0x18 ;  /* 0x000000000b007211 */ /* 0x040fe400078ec0ff */
[----:B------:R-:W-:-:S02]  /*0350*/  LEA R2, R11, R2, 0x18 ;  /* 0x000000020b027211 */ /* 0x000fc400078ec0ff */
[----:B------:R-:W-:Y:S02]  /*0360*/  LOP3.LUT R27, R26, 0x1f, RZ, 0xc0, !PT ;  /* 0x0000001f1a1b7812 */ /* 0x000fe400078ec0ff */
[C---:B------:R-:W-:Y:S02]  /*0370*/  LEA R25, R5.reuse, R0, 0x2 ;  /* 0x0000000005197211 */ /* 0x040fe400078e10ff */
[----:B------:R-:W-:Y:S01]  /*0380*/  LEA R24, R5, R2, 0x6 ;  /* 0x0000000205187211 */ /* 0x000fe200078e30ff */
[----:B------:R-:W-:Y:S06]  /*0390*/  BRA.U !UP0, `(.L_x_2) ;  /* 0x0000001d083c7547 */ /* 0x000fec000b800000 */
[C---:B------:R-:W-:Y:S01]  /*03a0*/  LEA R2, R11.reuse, R4, 0x18 ;  /* 0x000000040b027211 */ /* 0x040fe200078ec0ff */
[----:B------:R-:W-:Y:S01]  /*03b0*/  USHF.R.S32.HI UR9, URZ, 0x1f, UR19 ;  /* 0x0000001fff097899 */ /* 0x000fe20008011413 */
[C---:B------:R-:W-:Y:S01]  /*03c0*/  IADD3 R0, PT, PT, R4.reuse, 0x500, RZ ;  /* 0x0000050004007810 */ /* 0x040fe20007ffe0ff */
[----:B------:R-:W2:Y:S01]  /*03d0*/  LDCU UR12, c[0x0][0x3a8] ;  /* 0x00007500ff0c77ac */ /* 0x000ea20008000800 */
[----:B------:R-:W-:Y:S02]  /*03e0*/  IADD3 R4, PT, PT, R4, 0xb00, RZ ;  /* 0x00000b0004047810 */ /* 0x000fe40007ffe0ff */
[----:B------:R-:W-:Y:S01]  /*03f0*/  SHF.R.U32.HI R3, RZ, 0x2, R26 ;  /* 0x00000002ff037819 */ /* 0x000fe2000001161a */
[----:B------:R-:W-:Y:S01]  /*0400*/  ULEA.HI UR9, UR9, UR19, URZ, 0x5 ;  /* 0x0000001309097291 */ /* 0x000fe2000f8f28ff */
[----:B------:R-:W-:Y:S02]  /*0410*/  SHF.L.U32 R7, R26, 0x4, RZ ;  /* 0x000000041a077819 */ /* 0x000fe400000006ff */
[----:B------:R-:W-:Y:S01]  /*0420*/  LEA R10, R11, R4, 0x18 ;  /* 0x000000040b0a7211 */ /* 0x000fe200078ec0ff */
[----:B------:R-:W-:Y:S01]  /*0430*/  IMAD R6, R3, 0x50, R2 ;  /* 0x0000005003067824 */ /* 0x000fe200078e0202 */
[----:B------:R-:W-:Y:S01]  /*0440*/  LEA R4, R5, 0xfffffff0, 0x4 ;  /* 0xfffffff005047811 */ /* 0x000fe200078e20ff */
[----:B------:R-:W-:Y:S01]  /*0450*/  USHF.R.S32.HI UR9, URZ, 0x5, UR9 ;  /* 0x00000005ff097899 */ /* 0x000fe20008011409 */
[----:B------:R-:W-:-:S02]  /*0460*/  LOP3.LUT R9, R7, 0x30, RZ, 0xc0, !PT ;  /* 0x0000003007097812 */ /* 0x000fc400078ec0ff */
[----:B------:R-:W-:Y:S01]  /*0470*/  LEA R8, R11, R0, 0x18 ;  /* 0x000000000b087211 */ /* 0x000fe200078ec0ff */
[----:B------:R-:W-:Y:S01]  /*0480*/  UIADD3 UR9, UPT, UPT, -UR9, URZ, URZ ;  /* 0x000000ff09097290 */ /* 0x000fe2000fffe1ff */
[----:B------:R-:W-:Y:S02]  /*0490*/  SHF.L.U32 R0, R26, 0x3, RZ ;  /* 0x000000031a007819 */ /* 0x000fe400000006ff */
[----:B------:R-:W-:Y:S02]  /*04a0*/  LEA R5, R5, R10, 0x2 ;  /* 0x0000000a05057211 */ /* 0x000fe400078e10ff */
[----:B------:R-:W-:Y:S02]  /*04b0*/  IADD3 R10, P1, PT, R4, UR8, RZ ;  /* 0x00000008040a7c10 */ /* 0x000fe4000ff3e0ff */
[----:B------:R-:W-:Y:S02]  /*04c0*/  IADD3 R6, PT, PT, R6, R9, RZ ;  /* 0x0000000906067210 */ /* 0x000fe40007ffe0ff */
[----:B------:R-:W-:-:S02]  /*04d0*/  LOP3.LUT R0, R0, 0x18, RZ, 0xc0, !PT ;  /* 0x0000001800007812 */ /* 0x000fc400078ec0ff */
[C---:B------:R-:W-:Y:S02]  /*04e0*/  IADD3 R9, PT, PT, R3.reuse, 0x8, RZ ;  /* 0x0000000803097810 */ /* 0x040fe40007ffe0ff */
[----:B------:R-:W-:Y:S01]  /*04f0*/  LEA.HI.X.SX32 R11, R4, RZ, 0x1, P1 ;  /* 0x000000ff040b7211 */ /* 0x000fe200008f0eff */
[--C-:B------:R-:W-:Y:S01]  /*0500*/  IMAD R3, R3, UR19, R0.reuse ;  /* 0x0000001303037c24 */ /* 0x100fe2000f8e0200 */
[----:B------:R-:W-:Y:S01]  /*0510*/  LEA R36, P1, R10, UR4, 0x1 ;  /* 0x000000040a247c11 */ /* 0x000fe2000f8208ff */
[----:B------:R-:W-:Y:S01]  /*0520*/  IMAD R4, R9, UR19, R0 ;  /* 0x0000001309047c24 */ /* 0x000fe2000f8e0200 */
[----:B------:R-:W-:Y:S01]  /*0530*/  ISETP.GT.U32.AND P0, PT, R26, 0x1f, PT ;  /* 0x0000001f1a00780c */ /* 0x000fe20003f04070 */
[C---:B------:R-:W-:Y:S01]  /*0540*/  IMAD R0, R27.reuse, 0x30, R8 ;  /* 0x000000301b007824 */ /* 0x040fe200078e0208 */
[----:B------:R-:W-:Y:S02]  /*0550*/  LEA.HI.X R37, R10, UR5, R11, 0x1, P1 ;  /* 0x000000050a257c11 */ /* 0x000fe400088f0c0b */
[----:B--2---:R-:W-:-:S09]  /*0560*/  LEA R2, R27, R2, 0x1 ;  /* 0x000000021b027211 */ /* 0x004fd200078e08ff */
.L_x_9:
[----:B------:R-:W-:Y:S01]  /*0570*/  UIADD3 UR9, UPT, UPT, UR9, 0x1, URZ ;  /* 0x0000000109097890 */ /* 0x000fe2000fffe0ff */
[----:B------:R-:W-:Y:S03]  /*0580*/  BSSY.RECONVERGENT B0, `(.L_x_3) ;  /* 0x0000012000007945 */ /* 0x000fe60003800200 */
[----:B------:R-:W-:Y:S01]  /*0590*/  UISETP.NE.AND UP0, UPT, UR9, URZ, UPT ;  /* 0x000000ff0900728c */ /* 0x000fe2000bf05270 */
[----:B-1--4-:R-:W-:Y:S10]  /*05a0*/  @P0 BRA `(.L_x_4) ;  /* 0x00000000003c0947 */ /* 0x012ff40003800000 */
[----:B------:R-:W-:Y:S01]  /*05b0*/  HFMA2 R11, -RZ, RZ, 0, 1.1920928955078125e-07 ;  /* 0x00000002ff0b7431 */ /* 0x000fe200000001ff */
[----:B------:R-:W-:Y:S02]  /*05c0*/  MOV R8, 0x2 ;  /* 0x0000000200087802 */ /* 0x000fe40000000f00 */
[----:B------:R-:W-:Y:S02]  /*05d0*/  MOV R12, UR13 ;  /* 0x0000000d000c7c02 */ /* 0x000fe40008000f00 */
[----:B------:R-:W-:Y:S01]  /*05e0*/  MOV R13, UR14 ;  /* 0x0000000e000d7c02 */ /* 0x000fe20008000f00 */
[----:B------:R-:W-:-:S04]  /*05f0*/  IMAD.WIDE.U32 R8, R3, R8, UR6 ;  /* 0x0000000603087e25 */ /* 0x000fc8000f8e0008 */
[----:B------:R-:W-:Y:S01]  /*0600*/  IMAD.WIDE.U32 R10, R4, R11, UR6 ;  /* 0x00000006040a7e25 */ /* 0x000fe2000f8e000b */
[----:B------:R-:W-:Y:S01]  /*0610*/  @!PT LDS RZ, [RZ] ;  /* 0x00000000fffff984 */ /* 0x000fe20000000800 */
[----:B------:R-:W-:Y:S01]  /*0620*/  @!PT LDS RZ, [RZ] ;  /* 0x00000000fffff984 */ /* 0x000fe20000000800 */
[----:B------:R-:W-:Y:S01]  /*0630*/  @!PT LDS RZ, [RZ] ;  /* 0x00000000fffff984 */ /* 0x000fe20000000800 */
[----:B-1----:R2:W-:Y:S03]  /*0640*/  LDGSTS.E.BYPASS.128 [R6], desc[UR10][R8.64] ;  /* 0x0000000008067fae */ /* 0x0025e6000b98180a */
[----:B------:R-:W-:Y:S01]  /*0650*/  IMAD.WIDE.U32 R12, R7, 0x2, R12 ;  /* 0x00000002070c7825 */ /* 0x000fe200078e000c */
[----:B------:R2:W-:Y:S04]  /*0660*/  LDGSTS.E.BYPASS.128 [R6+0x280], desc[UR10][R10.64] ;  /* 0x002800000a067fae */ /* 0x0005e8000b98180a */
[----:B------:R2:W-:Y:S04]  /*0670*/  LDGSTS.E.BYPASS.128 [R0], desc[UR10][R12.64] ;  /* 0x000000000c007fae */ /* 0x0005e8000b98180a */
[----:B------:R2:W-:Y:S04]  /*0680*/  LDGSTS.E.BYPASS.128 [R0+0x10], desc[UR10][R12.64+0x10] ;  /* 0x000100100c007fae */ /* 0x0005e8000b98180a */
[----:B------:R-:W0:Y:S02]  /*0690*/  LDGDEPBAR ;  /* 0x00000000000079af */ /* 0x000e240000000000 */
.L_x_4:
[----:B-1----:R-:W-:Y:S05]  /*06a0*/  BSYNC.RECONVERGENT B0 ;  /* 0x0000000000007941 */ /* 0x002fea0003800200 */
.L_x_3:
[----:B------:R-:W-:Y:S01]  /*06b0*/  BAR.SYNC.DEFER_BLOCKING 0x0 ;  /* 0x0000000000007b1d */ /* 0x000fe20000010000 */
[----:B------:R-:W-:-:S05]  /*06c0*/  ISETP.GT.U32.AND P0, PT, R26, 0x1f, PT ;  /* 0x0000001f1a00780c */ /* 0x000fca0003f04070 */
[----:B------:R-:W-:Y:S08]  /*06d0*/  BSSY.RECONVERGENT B0, `(.L_x_5) ;  /* 0x0000003000007945 */ /* 0x000ff00003800200 */
[----:B------:R-:W-:Y:S05]  /*06e0*/  @P0 BRA `(.L_x_6) ;  /* 0x0000000000040947 */ /* 0x000fea0003800000 */
[----:B------:R-:W-:-:S04]  /*06f0*/  DEPBAR.LE SB0, 0x0 ;  /* 0x000080000000791a */ /* 0x000fc80000000000 */
.L_x_6:
[----:B------:R-:W-:Y:S05]  /*0700*/  BSYNC.RECONVERGENT B0 ;  /* 0x0000000000007941 */ /* 0x000fea0003800200 */
.L_x_5:
[----:B--2---:R-:W-:Y:S01]  /*0710*/  IADD3 R8, PT, PT, R26, -0x20, RZ ;  /* 0xffffffe01a087810 */ /* 0x004fe20007ffe0ff */
[----:B------:R-:W-:Y:S03]  /*0720*/  BAR.SYNC.DEFER_BLOCKING 0x0 ;  /* 0x0000000000007b1d */ /* 0x000fe60000010000 */
[----:B------:R-:W-:-:S13]  /*0730*/  ISETP.GT.U32.AND P1, PT, R8, 0x7f, PT ;  /* 0x0000007f0800780c */ /* 0x000fda0003f24070 */
[----:B------:R-:W-:Y:S05]  /*0740*/  @P1 BRA `(.L_x_7) ;  /* 0x0000001800381947 */ /* 0x000fea0003800000 */
[----:B------:R-:W2:Y:S04]  /*0750*/  LDG.E.U16.CONSTANT R8, desc[UR10][R36.64] ;  /* 0x0000000a24087981 */ /* 0x000ea8000c1e9500 */
[----:B------:R-:W3:Y:S04]  /*0760*/  LDG.E.U16.CONSTANT R30, desc[UR10][R36.64+0x2] ;  /* 0x0000020a241e7981 */ /* 0x000ee8000c1e9500 */
[----:B------:R-:W4:Y:S04]  /*0770*/  LDG.E.U16.CONSTANT R20, desc[UR10][R36.64+0x4] ;  /* 0x0000040a24147981 */ /* 0x000f28000c1e9500 */
[----:B------:R-:W5:Y:S04]  /*0780*/  LDG.E.U16.CONSTANT R28, desc[UR10][R36.64+0x6] ;  /* 0x0000060a241c7981 */ /* 0x000f68000c1e9500 */
        /* <DEDUP_REMOVED lines=11> */
[----:B------:R-:W5:Y:S01]  /*0840*/  LDG.E.U16.CONSTANT R10, desc[UR10][R36.64+0x1e] ;  /* 0x00001e0a240a7981 */ /* 0x000f62000c1e9500 */
[----:B------:R-:W-:Y:S01]  /*0850*/  UMOV UR15, 0xffffffff ;  /* 0xffffffff000f7882 */ /* 0x000fe20000000000 */
[----:B------:R-:W-:-:S02]  /*0860*/  ISETP.NE.AND P1, PT, R27, RZ, PT ;  /* 0x000000ff1b00720c */ /* 0x000fc40003f25270 */
[----:B------:R-:W1:Y:S04]  /*0870*/  LDS.U16 R23, [R2] ;  /* 0x0000000002177984 */ /* 0x000e680000000400 */
[----:B------:R-:W1:Y:S04]  /*0880*/  LDS.U16 R31, [R2+0x50] ;  /* 0x00005000021f7984 */ /* 0x000e680000000400 */
[----:B------:R-:W1:Y:S04]  /*0890*/  LDS.U16 R29, [R2+0xa0] ;  /* 0x0000a000021d7984 */ /* 0x000e680000000400 */
[----:B------:R-:W1:Y:S02]  /*08a0*/  LDS.U16 R22, [R2+0xf0] ;  /* 0x0000f00002167984 */ /* 0x000e640000000400 */
[----:B-1----:R-:W-:-:S02]  /*08b0*/  HADD2.F32 R33, -RZ, R23.H0_H0 ;  /* 0x20000017ff217230 */ /* 0x002fc40000004100 */
[----:B------:R-:W1:Y:S01]  /*08c0*/  LDS.U16 R23, [R2+0x140] ;  /* 0x0001400002177984 */ /* 0x000e620000000400 */
[----:B------:R-:W-:Y:S02]  /*08d0*/  HADD2.F32 R31, -RZ, R31.H0_H0 ;  /* 0x2000001fff1f7230 */ /* 0x000fe40000004100 */
[----:B------:R-:W-:Y:S02]  /*08e0*/  HADD2.F32 R29, -RZ, R29.H0_H0 ;  /* 0x2000001dff1d7230 */ /* 0x000fe40000004100 */
[----:B------:R-:W-:Y:S02]  /*08f0*/  HADD2.F32 R22, -RZ, R22.H0_H0 ;  /* 0x20000016ff167230 */ /* 0x000fe40000004100 */
[----:B-1----:R-:W-:Y:S02]  /*0900*/  HADD2.F32 R23, -RZ, R23.H0_H0 ;  /* 0x20000017ff177230 */ /* 0x002fe40000004100 */
[----:B--2---:R-:W-:-:S05]  /*0910*/  HADD2.F32 R8, -RZ, R8.H0_H0 ;  /* 0x20000008ff087230 */ /* 0x004fca0000004100 */
[----:B------:R-:W-:Y:S01]  /*0920*/  FFMA R8, R8, R33, RZ ;  /* 0x0000002108087223 */ /* 0x000fe200000000ff */
[----:B---3--:R-:W-:Y:S02]  /*0930*/  HADD2.F32 R33, -RZ, R30.H0_H0 ;  /* 0x2000001eff217230 */ /* 0x008fe40000004100 */
[----:B------:R-:W1:Y:S01]  /*0940*/  LDS.U16 R30, [R2+0x190] ;  /* 0x00019000021e7984 */ /* 0x000e620000000400 */
[----:B----4-:R-:W-:Y:S02]  /*0950*/  HADD2.F32 R20, -RZ, R20.H0_H0 ;  /* 0x20000014ff147230 */ /* 0x010fe40000004100 */
[----:B------:R-:W-:Y:S01]  /*0960*/  FFMA R31, R33, R31, R8 ;  /* 0x0000001f211f7223 */ /* 0x000fe20000000008 */
[----:B-----5:R-:W-:Y:S01]  /*0970*/  HADD2.F32 R28, -RZ, R28.H0_H0 ;  /* 0x2000001cff1c7230 */ /* 0x020fe20000004100 */
[----:B------:R-:W2:Y:S02]  /*0980*/  LDS.U16 R8, [R2+0x1e0] ;  /* 0x0001e00002087984 */ /* 0x000ea40000000400 */
[----:B------:R-:W-:-:S02]  /*0990*/  FFMA R29, R20, R29, R31 ;  /* 0x0000001d141d7223 */ /* 0x000fc4000000001f */
[----:B------:R-:W3:Y:S02]  /*09a0*/  LDS.U16 R20, [R2+0x230] ;  /* 0x0002300002147984 */ /* 0x000ee40000000400 */
[----:B------:R-:W-:Y:S01]  /*09b0*/  FFMA R28, R28, R22, R29 ;  /* 0x000000161c1c7223 */ /* 0x000fe2000000001d */
[----:B------:R-:W-:Y:S01]  /*09c0*/  HADD2.F32 R29, -RZ, R21.H0_H0 ;  /* 0x20000015ff1d7230 */ /* 0x000fe20000004100 */
[----:B------:R-:W4:Y:S04]  /*09d0*/  LDS.U16 R22, [R2+0x280] ;  /* 0x0002800002167984 */ /* 0x000f280000000400 */
[----:B------:R-:W5:Y:S01]  /*09e0*/  LDS.U16 R21, [R2+0x2d0] ;  /* 0x0002d00002157984 */ /* 0x000f620000000400 */
[----:B------:R-:W-:Y:S01]  /*09f0*/  FFMA R28, R29, R23, R28 ;  /* 0x000000171d1c7223 */ /* 0x000fe2000000001c */
[----:B------:R-:W-:-:S02]  /*0a00*/  HADD2.F32 R29, -RZ, R19.H0_H0 ;  /* 0x20000013ff1d7230 */ /* 0x000fc40000004100 */
[----:B------:R-:W5:Y:S01]  /*0a10*/  LDS.U16 R23, [R2+0x320] ;  /* 0x0003200002177984 */ /* 0x000f620000000400 */
[----:B------:R-:W-:-:S03]  /*0a20*/  HADD2.F32 R9, -RZ, R9.H0_H0 ;  /* 0x20000009ff097230 */ /* 0x000fc60000004100 */
[----:B------:R-:W5:Y:S01]  /*0a30*/  LDS.U16 R19, [R2+0x370] ;  /* 0x0003700002137984 */ /* 0x000f620000000400 */
[----:B------:R-:W-:Y:S02]  /*0a40*/  HADD2.F32 R18, -RZ, R18.H0_H0 ;  /* 0x20000012ff127230 */ /* 0x000fe40000004100 */
[----:B------:R-:W-:Y:S02]  /*0a50*/  HADD2.F32 R16, -RZ, R16.H0_H0 ;  /* 0x20000010ff107230 */ /* 0x000fe40000004100 */
[----:B-1----:R-:W-:Y:S02]  /*0a60*/  HADD2.F32 R30, -RZ, R30.H0_H0 ;  /* 0x2000001eff1e7230 */ /* 0x002fe40000004100 */
[----:B------:R-:W-:Y:S02]  /*0a70*/  HADD2.F32 R14, -RZ, R14.H0_H0 ;  /* 0x2000000eff0e7230 */ /* 0x000fe40000004100 */
[----:B------:R-:W-:Y:S02]  /*0a80*/  HADD2.F32 R12, -RZ, R12.H0_H0 ;  /* 0x2000000cff0c7230 */ /* 0x000fe40000004100 */
[----:B------:R-:W-:Y:S01]  /*0a90*/  FFMA R29, R29, R30, R28 ;  /* 0x0000001e1d1d7223 */ /* 0x000fe2000000001c */
[----:B------:R-:W-:Y:S01]  /*0aa0*/  HADD2.F32 R30, -RZ, R13.H0_H0 ;  /* 0x2000000dff1e7230 */ /* 0x000fe20000004100 */
[----:B------:R-:W1:Y:S01]  /*0ab0*/  LDS.U16 R28, [R2+0x3c0] ;  /* 0x0003c000021c7984 */ /* 0x000e620000000400 */
[----:B--2---:R-:W-:-:S02]  /*0ac0*/  HADD2.F32 R13, -RZ, R8.H0_H0 ;  /* 0x20000008ff0d7230 */ /* 0x004fc40000004100 */
[----:B---3--:R-:W-:Y:S01]  /*0ad0*/  HADD2.F32 R20, -RZ, R20.H0_H0 ;  /* 0x20000014ff147230 */ /* 0x008fe20000004100 */
[----:B------:R-:W2:Y:S01]  /*0ae0*/  LDS.U16 R8, [R2+0x410] ;  /* 0x0004100002087984 */ /* 0x000ea20000000400 */
[----:B------:R-:W-:Y:S02]  /*0af0*/  HADD2.F32 R11, -RZ, R11.H0_H0 ;  /* 0x2000000bff0b7230 */ /* 0x000fe40000004100 */
[----:B------:R-:W-:Y:S01]  /*0b00*/  FFMA R30, R30, R13, R29 ;  /* 0x0000000d1e1e7223 */ /* 0x000fe2000000001d */
[----:B----4-:R-:W-:Y:S01]  /*0b10*/  HADD2.F32 R22, -RZ, R22.H0_H0 ;  /* 0x20000016ff167230 */ /* 0x010fe20000004100 */
[----:B------:R-:W3:Y:S02]  /*0b20*/  LDS.U16 R29, [R2+0x460] ;  /* 0x00046000021d7984 */ /* 0x000ee40000000400 */
[----:B------:R-:W-:Y:S01]  /*0b30*/  FFMA R9, R9, R20, R30 ;  /* 0x0000001409097223 */ /* 0x000fe2000000001e */
[----:B------:R-:W-:Y:S01]  /*0b40*/  HADD2.F32 R20, -RZ, R17.H0_H0 ;  /* 0x20000011ff147230 */ /* 0x000fe20000004100 */
[----:B------:R-:W4:Y:S01]  /*0b50*/  LDS.U16 R13, [R2+0x4b0] ;  /* 0x0004b000020d7984 */ /* 0x000f220000000400 */
[----:B-----5:R-:W-:-:S02]  /*0b60*/  HADD2.F32 R21, -RZ, R21.H0_H0 ;  /* 0x20000015ff157230 */ /* 0x020fc40000004100 */
[----:B------:R-:W-:Y:S02]  /*0b70*/  HADD2.F32 R23, -RZ, R23.H0_H0 ;  /* 0x20000017ff177230 */ /* 0x000fe40000004100 */
[----:B------:R-:W-:Y:S01]  /*0b80*/  FFMA R9, R20, R22, R9 ;  /* 0x0000001614097223 */ /* 0x000fe20000000009 */
[----:B------:R-:W-:-:S03]  /*0b90*/  HADD2.F32 R19, -RZ, R19.H0_H0 ;  /* 0x20000013ff137230 */ /* 0x000fc60000004100 */
[----:B------:R-:W-:Y:S01]  /*0ba0*/  FFMA R9, R18, R21, R9 ;  /* 0x0000001512097223 */ /* 0x000fe20000000009 */
[----:B------:R-:W-:-:S03]  /*0bb0*/  HADD2.F32 R18, -RZ, R15.H0_H0 ;  /* 0x2000000fff127230 */ /* 0x000fc60000004100 */
[----:B------:R-:W-:-:S04]  /*0bc0*/  FFMA R9, R16, R23, R9 ;  /* 0x0000001710097223 */ /* 0x000fc80000000009 */
[----:B------:R-:W-:Y:S01]  /*0bd0*/  FFMA R9, R18, R19, R9 ;  /* 0x0000001312097223 */ /* 0x000fe20000000009 */
[----:B-1----:R-:W-:Y:S02]  /*0be0*/  HADD2.F32 R28, -RZ, R28.H0_H0 ;  /* 0x2000001cff1c7230 */ /* 0x002fe40000004100 */
[----:B--2---:R-:W-:-:S03]  /*0bf0*/  HADD2.F32 R8, -RZ, R8.H0_H0 ;  /* 0x20000008ff087230 */ /* 0x004fc60000004100 */
[----:B------:R-:W-:Y:S01]  /*0c00*/  FFMA R9, R14, R28, R9 ;  /* 0x0000001c0e097223 */ /* 0x000fe20000000009 */
[----:B---3--:R-:W-:-:S03]  /*0c10*/  HADD2.F32 R29, -RZ, R29.H0_H0 ;  /* 0x2000001dff1d7230 */ /* 0x008fc60000004100 */
[----:B------:R-:W-:Y:S01]  /*0c20*/  FFMA R8, R12, R8, R9 ;  /* 0x000000080c087223 */ /* 0x000fe20000000009 */
[----:B------:R-:W-:Y:S02]  /*0c30*/  HADD2.F32 R9, -RZ, R10.H0_H0 ;  /* 0x2000000aff097230 */ /* 0x000fe40000004100 */
[----:B----4-:R-:W-:Y:S02]  /*0c40*/  HADD2.F32 R13, -RZ, R13.H0_H0 ;  /* 0x2000000dff0d7230 */ /* 0x010fe40000004100 */
[----:B------:R-:W-:-:S04]  /*0c50*/  FFMA R8, R11, R29, R8 ;  /* 0x0000001d0b087223 */ /* 0x000fc80000000008 */
[----:B------:R-:W-:-:S04]  /*0c60*/  FFMA R8, R9, R13, R8 ;  /* 0x0000000d09087223 */ /* 0x000fc80000000008 */
[----:B------:R-:W-:Y:S01]  /*0c70*/  FMUL R9, R8, UR12 ;  /* 0x0000000c08097c20 */ /* 0x000fe20008400000 */
[----:B------:R-:W-:Y:S06]  /*0c80*/  BRA.DIV UR15, `(.L_x_8) ;  /* 0x000000160f887947 */ /* 0x000fec000b800000 */
[----:B------:R-:W1:Y:S02]  /*0c90*/  SHFL.BFLY PT, R31, R9, 0x10, 0x1f ;  /* 0x0e001f00091f7f89 */ /* 0x000e6400000e0000 */
[----:B-1----:R-:W-:-:S05]  /*0ca0*/  FMNMX R8, R9, R31, !PT ;  /* 0x0000001f09087209 */ /* 0x002fca0007800000 */
        /* <DEDUP_REMOVED lines=8> */
[----:B------:R-:W-:Y:S02]  /*0d30*/  FADD R13, R9, -R28 ;  /* 0x8000001c090d7221 */ /* 0x000fe40000000000 */
[----:B------:R-:W1:Y:S02]  /*0d40*/  LDS.64 R8, [R0] ;  /* 0x0000000000087984 */ /* 0x000e640000000a00 */
[----:B------:R-:W-:Y:S02]  /*0d50*/  FMUL R15, R13, 1.4426950216293334961 ;  /* 0x3fb8aa3b0d0f7820 */ /* 0x000fe40000400000 */
[----:B------:R-:W2:Y:S03]  /*0d60*/  LDS.64 R12, [R0+0x8] ;  /* 0x00000800000c7984 */ /* 0x000ea60000000a00 */
[----:B------:R-:W-:-:S13]  /*0d70*/  FSETP.GEU.AND P2, PT, R15, -126, PT ;  /* 0xc2fc00000f00780b */ /* 0x000fda0003f4e000 */
[----:B------:R-:W-:-:S04]  /*0d80*/  @!P2 FMUL R15, R15, 0.5 ;  /* 0x3f0000000f0fa820 */ /* 0x000fc80000400000 */
[----:B------:R-:W3:Y:S01]  /*0d90*/  MUFU.EX2 R22, R15 ;  /* 0x0000000f00167308 */ /* 0x000ee20000000800 */
[--C-:B-1----:R-:W-:Y:S02]  /*0da0*/  HADD2.F32 R11, -RZ, R8.reuse.H0_H0 ;  /* 0x20000008ff0b7230 */ /* 0x102fe40000004100 */
[----:B---3--:R-:W-:Y:S01]  /*0db0*/  @!P2 FMUL R22, R22, R22 ;  /* 0x000000161616a220 */ /* 0x008fe20000400000 */
[----:B------:R-:W-:Y:S02]  /*0dc0*/  HADD2.F32 R41, -RZ, R8.H1_H1 ;  /* 0x30000008ff297230 */ /* 0x000fe40000004100 */
[--C-:B------:R-:W-:Y:S02]  /*0dd0*/  HADD2.F32 R17, -RZ, R9.reuse.H0_H0 ;  /* 0x20000009ff117230 */ /* 0x100fe40000004100 */
[C---:B------:R-:W-:Y:S01]  /*0de0*/  FMUL R14, R22.reuse, R11 ;  /* 0x0000000b160e7220 */ /* 0x040fe20000400000 */
[----:B------:R-:W1:Y:S01]  /*0df0*/  SHFL.BFLY PT, R31, R22, 0x10, 0x1f ;  /* 0x0e001f00161f7f89 */ /* 0x000e6200000e0000 */
[----:B------:R-:W-:Y:S01]  /*0e00*/  FMUL R41, R22, R41 ;  /* 0x0000002916297220 */ /* 0x000fe20000400000 */
[----:B------:R-:W-:-:S02]  /*0e10*/  HADD2.F32 R9, -RZ, R9.H1_H1 ;  /* 0x30000009ff097230 */ /* 0x000fc40000004100 */
[C---:B------:R-:W-:Y:S01]  /*0e20*/  FMUL R17, R22.reuse, R17 ;  /* 0x0000001116117220 */ /* 0x040fe20000400000 */
[----:B------:R-:W-:Y:S01]  /*0e30*/  SHFL.BFLY PT, R19, R14, 0x10, 0x1f ;  /* 0x0e001f000e137f89 */ /* 0x000fe200000e0000 */
[----:B--2---:R-:W-:Y:S02]  /*0e40*/  HADD2.F32 R21, -RZ, R12.H0_H0 ;  /* 0x2000000cff157230 */ /* 0x004fe40000004100 */
[----:B------:R-:W-:-:S05]  /*0e50*/  FMUL R16, R22, R9 ;  /* 0x0000000916107220 */ /* 0x000fca0000400000 */
[----:B------:R-:W2:Y:S01]  /*0e60*/  SHFL.BFLY PT, R9, R16, 0x10, 0x1f ;  /* 0x0e001f0010097f89 */ /* 0x000ea200000e0000 */
[----:B-1----:R-:W-:-:S03]  /*0e70*/  FADD R10, R22, R31 ;  /* 0x0000001f160a7221 */ /* 0x002fc60000000000 */
[----:B------:R-:W1:Y:S04]  /*0e80*/  SHFL.BFLY PT, R31, R41, 0x10, 0x1f ;  /* 0x0e001f00291f7f89 */ /* 0x000e6800000e0000 */
[----:B------:R-:W3:Y:S01]  /*0e90*/  SHFL.BFLY PT, R11, R10, 0x8, 0x1f ;  /* 0x0d001f000a0b7f89 */ /* 0x000ee200000e0000 */
[----:B--2---:R-:W-:-:S05]  /*0ea0*/  FADD R9, R16, R9 ;  /* 0x0000000910097221 */ /* 0x004fca0000000000 */
[----:B------:R-:W-:Y:S01]  /*0eb0*/  SHFL.BFLY PT, R38, R9, 0x8, 0x1f ;  /* 0x0d001f0009267f89 */ /* 0x000fe200000e0000 */
[----:B-1----:R-:W-:Y:S01]  /*0ec0*/  FADD R41, R41, R31 ;  /* 0x0000001f29297221 */ /* 0x002fe20000000000 */
[----:B---3--:R-:W-:Y:S01]  /*0ed0*/  FADD R11, R10, R11 ;  /* 0x0000000b0a0b7221 */ /* 0x008fe20000000000 */
[----:B------:R-:W-:-:S03]  /*0ee0*/  FADD R10, R14, R19 ;  /* 0x000000130e0a7221 */ /* 0x000fc60000000000 */
[----:B------:R-:W1:Y:S04]  /*0ef0*/  SHFL.BFLY PT, R31, R41, 0x8, 0x1f ;  /* 0x0d001f00291f7f89 */ /* 0x000e6800000e0000 */
[----:B------:R-:W2:Y:S04]  /*0f00*/  SHFL.BFLY PT, R18, R11, 0x4, 0x1f ;  /* 0x0c801f000b127f89 */ /* 0x000ea800000e0000 */
[----:B------:R-:W3:Y:S04]  /*0f10*/  SHFL.BFLY PT, R19, R10, 0x8, 0x1f ;  /* 0x0d001f000a137f89 */ /* 0x000ee800000e0000 */
[----:B------:R-:W4:Y:S01]  /*0f20*/  SHFL.BFLY PT, R14, R17, 0x10, 0x1f ;  /* 0x0e001f00110e7f89 */ /* 0x000f2200000e0000 */
[----:B-1----:R-:W-:Y:S01]  /*0f30*/  FADD R41, R41, R31 ;  /* 0x0000001f29297221 */ /* 0x002fe20000000000 */
[----:B--2---:R-:W-:Y:S01]  /*0f40*/  FADD R15, R11, R18 ;  /* 0x000000120b0f7221 */ /* 0x004fe20000000000 */
[----:B---3--:R-:W-:Y:S01]  /*0f50*/  FADD R11, R10, R19 ;  /* 0x000000130a0b7221 */ /* 0x008fe20000000000 */
[----:B------:R-:W-:-:S02]  /*0f60*/  HADD2.F32 R19, -RZ, R12.H1_H1 ;  /* 0x3000000cff137230 */ /* 0x000fc40000004100 */
[----:B------:R-:W1:Y:S01]  /*0f70*/  SHFL.BFLY PT, R10, R41, 0x4, 0x1f ;  /* 0x0c801f00290a7f89 */ /* 0x000e6200000e0000 */
[----:B----4-:R-:W-:Y:S01]  /*0f80*/  FADD R14, R17, R14 ;  /* 0x0000000e110e7221 */ /* 0x010fe20000000000 */
[C---:B------:R-:W-:Y:S02]  /*0f90*/  FMUL R17, R22.reuse, R21 ;  /* 0x0000001516117220 */ /* 0x040fe40000400000 */
[----:B------:R-:W2:Y:S01]  /*0fa0*/  SHFL.BFLY PT, R12, R15, 0x2, 0x1f ;  /* 0x0c401f000f0c7f89 */ /* 0x000ea200000e0000 */
[----:B------:R-:W-:-:S03]  /*0fb0*/  FMUL R16, R22, R19 ;  /* 0x0000001316107220 */ /* 0x000fc60000400000 */
[----:B------:R-:W3:Y:S04]  /*0fc0*/  SHFL.BFLY PT, R33, R14, 0x8, 0x1f ;  /* 0x0d001f000e217f89 */ /* 0x000ee800000e0000 */
[----:B------:R-:W4:Y:S04]  /*0fd0*/  SHFL.BFLY PT, R40, R11, 0x4, 0x1f ;  /* 0x0c801f000b287f89 */ /* 0x000f2800000e0000 */
[----:B------:R-:W5:Y:S04]  /*0fe0*/  SHFL.BFLY PT, R20, R17, 0x10, 0x1f ;  /* 0x0e001f0011147f89 */ /* 0x000f6800000e0000 */
[----:B------:R-:W5:Y:S04]  /*0ff0*/  SHFL.BFLY PT, R31, R16, 0x10, 0x1f ;  /* 0x0e001f00101f7f89 */ /* 0x000f6800000e0000 */
[----:B------:R-:W-:Y:S01]  /*1000*/  LDS.64 R18, [R0+0x10] ;  /* 0x0000100000127984 */ /* 0x000fe20000000a00 */
[----:B-1----:R-:W-:Y:S01]  /*1010*/  FADD R41, R41, R10 ;  /* 0x0000000a29297221 */ /* 0x002fe20000000000 */
[----:B--2---:R-:W-:Y:S01]  /*1020*/  FADD R21, R15, R12 ;  /* 0x0000000c0f157221 */ /* 0x004fe20000000000 */
[----:B------:R-:W-:-:S02]  /*1030*/  HADD2.F32 R15, -RZ, R13.H1_H1 ;  /* 0x3000000dff0f7230 */ /* 0x000fc40000004100 */
[----:B---3--:R-:W-:Y:S01]  /*1040*/  FADD R12, R14, R33 ;  /* 0x000000210e0c7221 */ /* 0x008fe20000000000 */
[----:B------:R-:W-:Y:S02]  /*1050*/  FADD R33, R9, R38 ;  /* 0x0000002609217221 */ /* 0x000fe40000000000 */
[C---:B------:R-:W-:Y:S01]  /*1060*/  FMUL R15, R22.reuse, R15 ;  /* 0x0000000f160f7220 */ /* 0x040fe20000400000 */
[----:B------:R-:W1:Y:S01]  /*1070*/  SHFL.BFLY PT, R30, R21, 0x1, 0x1f ;  /* 0x0c201f00151e7f89 */ /* 0x000e6200000e0000 */
[----:B----4-:R-:W-:Y:S01]  /*1080*/  FADD R38, R11, R40 ;  /* 0x000000280b267221 */ /* 0x010fe20000000000 */
[----:B------:R-:W-:Y:S02]  /*1090*/  HADD2.F32 R9, -RZ, R13.H0_H0 ;  /* 0x2000000dff097230 */ /* 0x000fe40000004100 */
[----:B------:R-:W2:Y:S01]  /*10a0*/  SHFL.BFLY PT, R42, R33, 0x4, 0x1f ;  /* 0x0c801f00212a7f89 */ /* 0x000ea200000e0000 */
[----:B-----5:R-:W-:Y:S02]  /*10b0*/  FADD R17, R17, R20 ;  /* 0x0000001411117221 */ /* 0x020fe40000000000 */
[----:B------:R-:W-:Y:S01]  /*10c0*/  FMUL R14, R22, R9 ;  /* 0x00000009160e7220 */ /* 0x000fe20000400000 */
[----:B------:R-:W3:Y:S01]  /*10d0*/  SHFL.BFLY PT, R20, R15, 0x10, 0x1f ;  /* 0x0e001f000f147f89 */ /* 0x000ee200000e0000 */
[----:B------:R-:W-:-:S03]  /*10e0*/  FADD R16, R16, R31 ;  /* 0x0000001f10107221 */ /* 0x000fc60000000000 */
[----:B------:R-:W4:Y:S04]  /*10f0*/  SHFL.BFLY PT, R13, R12, 0x4, 0x1f ;  /* 0x0c801f000c0d7f89 */ /* 0x000f2800000e0000 */
[----:B------:R-:W5:Y:S04]  /*1100*/  SHFL.BFLY PT, R11, R38, 0x2, 0x1f ;  /* 0x0c401f00260b7f89 */ /* 0x000f6800000e0000 */
[----:B------:R-:W5:Y:S04]  /*1110*/  SHFL.BFLY PT, R31, R16, 0x8, 0x1f ;  /* 0x0d001f00101f7f89 */ /* 0x000f6800000e0000 */
[----:B------:R-:W5:Y:S01]  /*1120*/  SHFL.BFLY PT, R10, R17, 0x8, 0x1f ;  /* 0x0d001f00110a7f89 */ /* 0x000f6200000e0000 */
[----:B-1----:R-:W-:-:S03]  /*1130*/  FADD R30, R21, R30 ;  /* 0x0000001e151e7221 */ /* 0x002fc60000000000 */
[----:B------:R-:W1:Y:S01]  /*1140*/  SHFL.BFLY PT, R35, R14, 0x10, 0x1f ;  /* 0x0e001f000e237f89 */ /* 0x000e6200000e0000 */
[----:B--2---:R-:W-:Y:S01]  /*1150*/  FADD R9, R33, R42 ;  /* 0x0000002a21097221 */ /* 0x004fe20000000000 */
[----:B---3--:R-:W-:Y:S01]  /*1160*/  FADD R21, R15, R20 ;  /* 0x000000140f157221 */ /* 0x008fe20000000000 */
[----:B------:R-:W-:-:S03]  /*1170*/  HADD2.F32 R15, -RZ, R18.H0_H0 ;  /* 0x20000012ff0f7230 */ /* 0x000fc60000004100 */
[----:B------:R-:W2:Y:S01]  /*1180*/  SHFL.BFLY PT, R44, R9, 0x2, 0x1f ;  /* 0x0c401f00092c7f89 */ /* 0x000ea200000e0000 */
[----:B----4-:R-:W-:-:S03]  /*1190*/  FADD R12, R12, R13 ;  /* 0x0000000d0c0c7221 */ /* 0x010fc60000000000 */
[----:B------:R-:W3:Y:S01]  /*11a0*/  SHFL.BFLY PT, R40, R41, 0x2, 0x1f ;  /* 0x0c401f0029287f89 */ /* 0x000ee200000e0000 */
[----:B-----5:R-:W-:-:S03]  /*11b0*/  FADD R11, R38, R11 ;  /* 0x0000000b260b7221 */ /* 0x020fc60000000000 */
[----:B------:R-:W4:Y:S01]  /*11c0*/  SHFL.BFLY PT, R38, R21, 0x8, 0x1f ;  /* 0x0d001f0015267f89 */ /* 0x000f2200000e0000 */
[----:B------:R-:W-:Y:S01]  /*11d0*/  FADD R20, R16, R31 ;  /* 0x0000001f10147221 */ /* 0x000fe20000000000 */
[----:B------:R-:W-:Y:S02]  /*11e0*/  FMUL R16, R22, R15 ;  /* 0x0000000f16107220 */ /* 0x000fe40000400000 */
[----:B------:R-:W5:Y:S01]  /*11f0*/  SHFL.BFLY PT, R13, R12, 0x2, 0x1f ;  /* 0x0c401f000c0d7f89 */ /* 0x000f6200000e0000 */
[----:B------:R-:W-:-:S03]  /*1200*/  FADD R10, R17, R10 ;  /* 0x0000000a110a7221 */ /* 0x000fc60000000000 */
[----:B------:R-:W5:Y:S01]  /*1210*/  SHFL.BFLY PT, R31, R20, 0x4, 0x1f ;  /* 0x0c801f00141f7f89 */ /* 0x000f6200000e0000 */
[----:B-1----:R-:W-:-:S03]  /*1220*/  FADD R35, R14, R35 ;  /* 0x000000230e237221 */ /* 0x002fc60000000000 */
[----:B------:R-:W1:Y:S04]  /*1230*/  SHFL.BFLY PT, R39, R10, 0x4, 0x1f ;  /* 0x0c801f000a277f89 */ /* 0x000e6800000e0000 */
[----:B------:R-:W1:Y:S01]  /*1240*/  SHFL.BFLY PT, R33, R16, 0x10, 0x1f ;  /* 0x0e001f0010217f89 */ /* 0x000e6200000e0000 */
[----:B--2---:R-:W-:Y:S01]  /*1250*/  FADD R15, R9, R44 ;  /* 0x0000002c090f7221 */ /* 0x004fe20000000000 */
[----:B------:R-:W-:Y:S02]  /*1260*/  HADD2.F32 R9, -RZ, R18.H1_H1 ;  /* 0x30000012ff097230 */ /* 0x000fe40000004100 */
[----:B------:R-:W2:Y:S01]  /*1270*/  SHFL.BFLY PT, R42, R35, 0x8, 0x1f ;  /* 0x0d001f00232a7f89 */ /* 0x000ea200000e0000 */
[----:B---3--:R-:W-:Y:S01]  /*1280*/  FADD R41, R41, R40 ;  /* 0x0000002829297221 */ /* 0x008fe20000000000 */
[----:B----4-:R-:W-:-:S02]  /*1290*/  FADD R45, R21, R38 ;  /* 0x00000026152d7221 */ /* 0x010fc40000000000 */
[----:B------:R-:W3:Y:S01]  /*12a0*/  SHFL.BFLY PT, R8, R11, 0x1, 0x1f ;  /* 0x0c201f000b087f89 */ /* 0x000ee200000e0000 */
[----:B-----5:R-:W-:Y:S01]  /*12b0*/  FADD R14, R12, R13 ;  /* 0x0000000d0c0e7221 */ /* 0x020fe20000000000 */
[--C-:B------:R-:W-:Y:S02]  /*12c0*/  HADD2.F32 R13, -RZ, R19.reuse.H0_H0 ;  /* 0x20000013ff0d7230 */ /* 0x100fe40000004100 */
[----:B------:R-:W-:Y:S02]  /*12d0*/  HADD2.F32 R19, -RZ, R19.H1_H1 ;  /* 0x30000013ff137230 */ /* 0x000fe40000004100 */
[----:B------:R-:W-:Y:S01]  /*12e0*/  FADD R12, R20, R31 ;  /* 0x0000001f140c7221 */ /* 0x000fe20000000000 */
[C---:B------:R-:W-:Y:S01]  /*12f0*/  FMUL R20, R22.reuse, R9 ;  /* 0x0000000916147220 */ /* 0x040fe20000400000 */
[----:B------:R-:W4:Y:S01]  /*1300*/  SHFL.BFLY PT, R31, R45, 0x4, 0x1f ;  /* 0x0c801f002d1f7f89 */ /* 0x000f2200000e0000 */
[----:B------:R-:W-:Y:S01]  /*1310*/  FMUL R18, R22, R13 ;  /* 0x0000000d16127220 */ /* 0x000fe20000400000 */
[----:B-1----:R-:W-:-:S02]  /*1320*/  FADD R44, R10, R39 ;  /* 0x000000270a2c7221 */ /* 0x002fc40000000000 */
[----:B------:R-:W-:Y:S01]  /*1330*/  SHFL.BFLY PT, R10, R41, 0x1, 0x1f ;  /* 0x0c201f00290a7f89 */ /* 0x000fe200000e0000 */
[----:B------:R-:W-:-:S03]  /*1340*/  FADD R16, R16, R33 ;  /* 0x0000002110107221 */ /* 0x000fc60000000000 */
[----:B------:R-:W1:Y:S01]  /*1350*/  SHFL.BFLY PT, R21, R44, 0x2, 0x1f ;  /* 0x0c401f002c157f89 */ /* 0x000e6200000e0000 */
[----:B--2---:R-:W-:Y:S01]  /*1360*/  FADD R17, R35, R42 ;  /* 0x0000002a23117221 */ /* 0x004fe20000000000 */
[----:B------:R-:W-:Y:S02]  /*1370*/  FMUL R35, R22, R19 ;  /* 0x0000001316237220 */ /* 0x000fe40000400000 */
[----:B------:R-:W2:Y:S01]  /*1380*/  SHFL.BFLY PT, R33, R20, 0x10, 0x1f ;  /* 0x0e001f0014217f89 */ /* 0x000ea200000e0000 */
[----:B---3--:R-:W-:-:S03]  /*1390*/  FADD R8, R11, R8 ;  /* 0x000000080b087221 */ /* 0x008fc60000000000 */
[----:B------:R-:W3:Y:S04]  /*13a0*/  SHFL.BFLY PT, R38, R17, 0x4, 0x1f ;  /* 0x0c801f0011267f89 */ /* 0x000ee800000e0000 */
[----:B------:R-:W5:Y:S01]  /*13b0*/  SHFL.BFLY PT, R39, R18, 0x10, 0x1f ;  /* 0x0e001f0012277f89 */ /* 0x000f6200000e0000 */
[----:B----4-:R-:W-:-:S03]  /*13c0*/  FADD R45, R45, R31 ;  /* 0x0000001f2d2d7221 */ /* 0x010fc60000000000 */
[----:B------:R-:W4:Y:S04]  /*13d0*/  SHFL.BFLY PT, R43, R16, 0x8, 0x1f ;  /* 0x0d001f00102b7f89 */ /* 0x000f2800000e0000 */
[----:B------:R-:W4:Y:S01]  /*13e0*/  SHFL.BFLY PT, R31, R35, 0x10, 0x1f ;  /* 0x0e001f00231f7f89 */ /* 0x000f2200000e0000 */
[----:B-1----:R-:W-:-:S03]  /*13f0*/  FADD R44, R44, R21 ;  /* 0x000000152c2c7221 */ /* 0x002fc60000000000 */
[----:B------:R-:W1:Y:S01]  /*1400*/  SHFL.BFLY PT, R40, R12, 0x2, 0x1f ;  /* 0x0c401f000c287f89 */ /* 0x000e6200000e0000 */
[----:B--2---:R-:W-:-:S03]  /*1410*/  FADD R33, R20, R33 ;  /* 0x0000002114217221 */ /* 0x004fc60000000000 */
[----:B------:R-:W2:Y:S01]  /*1420*/  SHFL.BFLY PT, R11, R15, 0x1, 0x1f ;  /* 0x0c201f000f0b7f89 */ /* 0x000ea200000e0000 */
[----:B---3--:R-:W-:-:S03]  /*1430*/  FADD R17, R17, R38 ;  /* 0x0000002611117221 */ /* 0x008fc60000000000 */
[----:B------:R-:W-:Y:S01]  /*1440*/  LDS.64 R20, [R0+0x18] ;  /* 0x0000180000147984 */ /* 0x000fe20000000a00 */
[----:B-----5:R-:W-:-:S03]  /*1450*/  FADD R18, R18, R39 ;  /* 0x0000002712127221 */ /* 0x020fc60000000000 */
[----:B------:R-:W3:Y:S04]  /*1460*/  SHFL.BFLY PT, R38, R45, 0x2, 0x1f ;  /* 0x0c401f002d267f89 */ /* 0x000ee800000e0000 */
[----:B------:R-:W5:Y:S01]  /*1470*/  SHFL.BFLY PT, R39, R17, 0x2, 0x1f ;  /* 0x0c401f0011277f89 */ /* 0x000f6200000e0000 */
[----:B----4-:R-:W-:Y:S01]  /*1480*/  FADD R43, R16, R43 ;  /* 0x0000002b102b7221 */ /* 0x010fe20000000000 */
[----:B------:R-:W-:Y:S02]  /*1490*/  FADD R19, R35, R31 ;  /* 0x0000001f23137221 */ /* 0x000fe40000000000 */
[----:B------:R-:W4:Y:S01]  /*14a0*/  SHFL.BFLY PT, R42, R33, 0x8, 0x1f ;  /* 0x0d001f00212a7f89 */ /* 0x000f2200000e0000 */
[----:B-1----:R-:W-:-:S03]  /*14b0*/  FADD R40, R12, R40 ;  /* 0x000000280c287221 */ /* 0x002fc60000000000 */
[----:B------:R-:W1:Y:S01]  /*14c0*/  SHFL.BFLY PT, R35, R18, 0x8, 0x1f ;  /* 0x0d001f0012237f89 */ /* 0x000e6200000e0000 */
[----:B--2---:R-:W-:-:S03]  /*14d0*/  FADD R11, R15, R11 ;  /* 0x0000000b0f0b7221 */ /* 0x004fc60000000000 */
[----:B------:R-:W2:Y:S04]  /*14e0*/  SHFL.BFLY PT, R31, R19, 0x8, 0x1f ;  /* 0x0d001f00131f7f89 */ /* 0x000ea800000e0000 */
[----:B------:R-:W2:Y:S01]  /*14f0*/  SHFL.BFLY PT, R16, R43, 0x4, 0x1f ;  /* 0x0c801f002b107f89 */ /* 0x000ea200000e0000 */
[----:B---3--:R-:W-:Y:S01]  /*1500*/  FADD R38, R45, R38 ;  /* 0x000000262d267221 */ /* 0x008fe20000000000 */
[----:B-----5:R-:W-:-:S04]  /*1510*/  FADD R39, R17, R39 ;  /* 0x0000002711277221 */ /* 0x020fc80000000000 */
[----:B------:R-:W3:Y:S01]  /*1520*/  SHFL.BFLY PT, R15, R38, 0x1, 0x1f ;  /* 0x0c201f00260f7f89 */ /* 0x000ee200000e0000 */
[----:B----4-:R-:W-:Y:S01]  /*1530*/  FADD R17, R33, R42 ;  /* 0x0000002a21117221 */ /* 0x010fe20000000000 */
[--C-:B------:R-:W-:Y:S02]  /*1540*/  HADD2.F32 R45, -RZ, R20.reuse.H0_H0 ;  /* 0x20000014ff2d7230 */ /* 0x100fe40000004100 */
[----:B-1----:R-:W-:Y:S01]  /*1550*/  FADD R42, R18, R35 ;  /* 0x00000023122a7221 */ /* 0x002fe20000000000 */
[----:B------:R-:W-:Y:S01]  /*1560*/  HADD2.F32 R9, -RZ, R20.H1_H1 ;  /* 0x30000014ff097230 */ /* 0x000fe20000004100 */
[----:B------:R-:W1:Y:S01]  /*1570*/  SHFL.BFLY PT, R18, R17, 0x4, 0x1f ;  /* 0x0c801f0011127f89 */ /* 0x000e6200000e0000 */
[--C-:B------:R-:W-:Y:S02]  /*1580*/  HADD2.F32 R35, -RZ, R21.reuse.H0_H0 ;  /* 0x20000015ff237230 */ /* 0x100fe40000004100 */
[----:B------:R-:W-:Y:S01]  /*1590*/  FMUL R45, R22, R45 ;  /* 0x0000002d162d7220 */ /* 0x000fe20000400000 */
[----:B------:R-:W-:-:S02]  /*15a0*/  HADD2.F32 R33, -RZ, R21.H1_H1 ;  /* 0x30000015ff217230 */ /* 0x000fc40000004100 */
[C---:B------:R-:W-:Y:S01]  /*15b0*/  FMUL R21, R22.reuse, R9 ;  /* 0x0000000916157220 */ /* 0x040fe20000400000 */
[----:B--2---:R-:W-:Y:S01]  /*15c0*/  FADD R19, R19, R31 ;  /* 0x0000001f13137221 */ /* 0x004fe20000000000 */
[C---:B------:R-:W-:Y:S01]  /*15d0*/  FMUL R35, R22.reuse, R35 ;  /* 0x0000002316237220 */ /* 0x040fe20000400000 */
[----:B------:R-:W2:Y:S01]  /*15e0*/  SHFL.BFLY PT, R31, R42, 0x4, 0x1f ;  /* 0x0c801f002a1f7f89 */ /* 0x000ea200000e0000 */
[----:B------:R-:W-:Y:S01]  /*15f0*/  FMUL R33, R22, R33 ;  /* 0x0000002116217220 */ /* 0x000fe20000400000 */
[----:B------:R-:W-:Y:S01]  /*1600*/  FADD R43, R43, R16 ;  /* 0x000000102b2b7221 */ /* 0x000fe20000000000 */
[----:B------:R-:W-:Y:S01]  /*1610*/  FADD R9, R41, R10 ;  /* 0x0000000a29097221 */ /* 0x000fe20000000000 */
[----:B------:R-:W4:Y:S01]  /*1620*/  SHFL.BFLY PT, R22, R45, 0x10, 0x1f ;  /* 0x0e001f002d167f89 */ /* 0x000f2200000e0000 */
[----:B---3--:R-:W-:-:S03]  /*1630*/  FADD R15, R38, R15 ;  /* 0x0000000f260f7221 */ /* 0x008fc60000000000 */
[----:B------:R-:W3:Y:S04]  /*1640*/  SHFL.BFLY PT, R16, R43, 0x2, 0x1f ;  /* 0x0c401f002b107f89 */ /* 0x000ee800000e0000 */
[----:B------:R-:W5:Y:S01]  /*1650*/  SHFL.BFLY PT, R20, R19, 0x4, 0x1f ;  /* 0x0c801f0013147f89 */ /* 0x000f6200000e0000 */
[----:B-1----:R-:W-:Y:S01]  /*1660*/  FADD R17, R17, R18 ;  /* 0x0000001211117221 */ /* 0x002fe20000000000 */
[----:B--2---:R-:W-:Y:S02]  /*1670*/  FADD R18, R42, R31 ;  /* 0x0000001f2a127221 */ /* 0x004fe40000000000 */
[----:B------:R-:W1:Y:S01]  /*1680*/  SHFL.BFLY PT, R42, R21, 0x10, 0x1f ;  /* 0x0e001f00152a7f89 */ /* 0x000e6200000e0000 */
[----:B----4-:R-:W-:Y:S01]  /*1690*/  FADD R22, R45, R22 ;  /* 0x000000162d167221 */ /* 0x010fe20000000000 */
[----:B---3--:R-:W-:-:S04]  /*16a0*/  FADD R16, R43, R16 ;  /* 0x000000102b107221 */ /* 0x008fc80000000000 */
[----:B------:R-:W2:Y:S01]  /*16b0*/  SHFL.BFLY PT, R31, R22, 0x8, 0x1f ;  /* 0x0d001f00161f7f89 */ /* 0x000ea200000e0000 */
[----:B-----5:R-:W-:-:S03]  /*16c0*/  FADD R20, R19, R20 ;  /* 0x0000001413147221 */ /* 0x020fc60000000000 */
[----:B------:R-:W3:Y:S04]  /*16d0*/  SHFL.BFLY PT, R43, R17, 0x2, 0x1f ;  /* 0x0c401f00112b7f89 */ /* 0x000ee800000e0000 */
[----:B------:R-:W4:Y:S01]  /*16e0*/  SHFL.BFLY PT, R19, R20, 0x2, 0x1f ;  /* 0x0c401f0014137f89 */ /* 0x000f2200000e0000 */
[----:B-1----:R-:W-:Y:S01]  /*16f0*/  FADD R42, R21, R42 ;  /* 0x0000002a152a7221 */ /* 0x002fe20000000000 */
[----:B--2---:R-:W-:Y:S02]  /*1700*/  FADD R45, R22, R31 ;  /* 0x0000001f162d7221 */ /* 0x004fe40000000000 */
[----:B------:R-:W1:Y:S01]  /*1710*/  SHFL.BFLY PT, R31, R18, 0x2, 0x1f ;  /* 0x0c401f00121f7f89 */ /* 0x000e6200000e0000 */
[----:B---3--:R-:W-:-:S03]  /*1720*/  FADD R17, R17, R43 ;  /* 0x0000002b11117221 */ /* 0x008fc60000000000 */
[----:B------:R-:W2:Y:S01]  /*1730*/  SHFL.BFLY PT, R43, R42, 0x8, 0x1f ;  /* 0x0d001f002a2b7f89 */ /* 0x000ea200000e0000 */
[----:B----4-:R-:W-:-:S03]  /*1740*/  FADD R19, R20, R19 ;  /* 0x0000001314137221 */ /* 0x010fc60000000000 */
[----:B------:R-:W3:Y:S01]  /*1750*/  SHFL.BFLY PT, R22, R35, 0x10, 0x1f ;  /* 0x0e001f0023167f89 */ /* 0x000ee200000e0000 */
[----:B-1----:R-:W-:-:S03]  /*1760*/  FADD R18, R18, R31 ;  /* 0x0000001f12127221 */ /* 0x002fc60000000000 */
[----:B------:R-:W1:Y:S01]  /*1770*/  SHFL.BFLY PT, R31, R45, 0x4, 0x1f ;  /* 0x0c801f002d1f7f89 */ /* 0x000e6200000e0000 */
[----:B--2---:R-:W-:Y:S01]  /*1780*/  FADD R42, R42, R43 ;  /* 0x0000002b2a2a7221 */ /* 0x004fe20000000000 */
[----:B---3--:R-:W-:-:S04]  /*1790*/  FADD R22, R35, R22 ;  /* 0x0000001623167221 */ /* 0x008fc80000000000 */
[----:B------:R-:W2:Y:S04]  /*17a0*/  SHFL.BFLY PT, R21, R42, 0x4, 0x1f ;  /* 0x0c801f002a157f89 */ /* 0x000ea800000e0000 */
[----:B------:R-:W3:Y:S01]  /*17b0*/  SHFL.BFLY PT, R35, R22, 0x8, 0x1f ;  /* 0x0d001f0016237f89 */ /* 0x000ee200000e0000 */
[----:B-1----:R-:W-:-:S05]  /*17c0*/  FADD R43, R45, R31 ;  /* 0x0000001f2d2b7221 */ /* 0x002fca0000000000 */
[----:B------:R-:W1:Y:S01]  /*17d0*/  SHFL.BFLY PT, R31, R43, 0x2, 0x1f ;  /* 0x0c401f002b1f7f89 */ /* 0x000e6200000e0000 */
[----:B--2---:R-:W-:Y:S01]  /*17e0*/  FADD R21, R42, R21 ;  /* 0x000000152a157221 */ /* 0x004fe20000000000 */
[----:B---3--:R-:W-:Y:S01]  /*17f0*/  FADD R22, R22, R35 ;  /* 0x0000002316167221 */ /* 0x008fe20000000000 */
[----:B-1----:R-:W-:-:S03]  /*1800*/  FADD R20, R43, R31 ;  /* 0x0000001f2b147221 */ /* 0x002fc60000000000 */
[----:B------:R-:W1:Y:S04]  /*1810*/  SHFL.BFLY PT, R31, R21, 0x2, 0x1f ;  /* 0x0c401f00151f7f89 */ /* 0x000e6800000e0000 */
[----:B------:R-:W2:Y:S01]  /*1820*/  SHFL.BFLY PT, R43, R14, 0x1, 0x1f ;  /* 0x0c201f000e2b7f89 */ /* 0x000ea200000e0000 */
[----:B-1----:R-:W-:-:S03]  /*1830*/  FADD R29, R21, R31 ;  /* 0x0000001f151d7221 */ /* 0x002fc60000000000 */
[----:B------:R-:W1:Y:S01]  /*1840*/  SHFL.BFLY PT, R31, R22, 0x4, 0x1f ;  /* 0x0c801f00161f7f89 */ /* 0x000e6200000e0000 */
[----:B--2---:R-:W-:-:S03]  /*1850*/  FADD R10, R14, R43 ;  /* 0x0000002b0e0a7221 */ /* 0x004fc60000000000 */
[----:B------:R-:W2:Y:S04]  /*1860*/  SHFL.BFLY PT, R21, R44, 0x1, 0x1f ;  /* 0x0c201f002c157f89 */ /* 0x000ea800000e0000 */
[----:B------:R-:W3:Y:S01]  /*1870*/  SHFL.BFLY PT, R14, R39, 0x1, 0x1f ;  /* 0x0c201f00270e7f89 */ /* 0x000ee200000e0000 */
[----:B-1----:R-:W-:Y:S01]  /*1880*/  FADD R35, R22, R31 ;  /* 0x0000001f16237221 */ /* 0x002fe20000000000 */
[----:B--2---:R-:W-:-:S04]  /*1890*/  FADD R12, R44, R21 ;  /* 0x000000152c0c7221 */ /* 0x004fc80000000000 */
[----:B------:R-:W1:Y:S01]  /*18a0*/  SHFL.BFLY PT, R31, R35, 0x2, 0x1f ;  /* 0x0c401f00231f7f89 */ /* 0x000e6200000e0000 */
[----:B---3--:R-:W-:-:S03]  /*18b0*/  FADD R14, R39, R14 ;  /* 0x0000000e270e7221 */ /* 0x008fc60000000000 */
        /* <DEDUP_REMOVED lines=10> */
[----:B------:R-:W2:Y:S04]  /*1960*/  SHFL.BFLY PT, R21, R18, 0x1, 0x1f ;  /* 0x0c201f0012157f89 */ /* 0x000ea800000e0000 */
[----:B------:R-:W3:Y:S01]  /*1970*/  SHFL.BFLY PT, R40, R19, 0x1, 0x1f ;  /* 0x0c201f0013287f89 */ /* 0x000ee200000e0000 */
[----:B-1----:R-:W-:Y:S01]  /*1980*/  FADD R35, R41, R31 ;  /* 0x0000001f29237221 */ /* 0x002fe20000000000 */
[----:B--2---:R-:W-:-:S04]  /*1990*/  FADD R18, R18, R21 ;  /* 0x0000001512127221 */ /* 0x004fc80000000000 */
[----:B------:R-:W1:Y:S01]  /*19a0*/  SHFL.BFLY PT, R31, R35, 0x4, 0x1f ;  /* 0x0c801f00231f7f89 */ /* 0x000e6200000e0000 */
[----:B---3--:R-:W-:Y:S01]  /*19b0*/  FADD R19, R19, R40 ;  /* 0x0000002813137221 */ /* 0x008fe20000000000 */
[----:B-1----:R-:W-:Y:S02]  /*19c0*/  FADD R33, R35, R31 ;  /* 0x0000001f23217221 */ /* 0x002fe40000000000 */
[----:B------:R-:W1:Y:S04]  /*19d0*/  SHFL.BFLY PT, R31, R20, 0x1, 0x1f ;  /* 0x0c201f00141f7f89 */ /* 0x000e6800000e0000 */
[----:B------:R-:W2:Y:S04]  /*19e0*/  SHFL.BFLY PT, R38, R33, 0x2, 0x1f ;  /* 0x0c401f0021267f89 */ /* 0x000ea800000e0000 */
[----:B------:R-:W3:Y:S01]  /*19f0*/  SHFL.BFLY PT, R35, R42, 0x1, 0x1f ;  /* 0x0c201f002a237f89 */ /* 0x000ee200000e0000 */
[----:B-1----:R-:W-:-:S03]  /*1a00*/  FADD R20, R20, R31 ;  /* 0x0000001f14147221 */ /* 0x002fc60000000000 */
[----:B------:R-:W1:Y:S01]  /*1a10*/  SHFL.BFLY PT, R31, R29, 0x1, 0x1f ;  /* 0x0c201f001d1f7f89 */ /* 0x000e6200000e0000 */
[----:B--2---:R-:W-:Y:S01]  /*1a20*/  FADD R38, R33, R38 ;  /* 0x0000002621267221 */ /* 0x004fe20000000000 */
[----:B---3--:R-:W-:-:S04]  /*1a30*/  FADD R22, R42, R35 ;  /* 0x000000232a167221 */ /* 0x008fc80000000000 */
[----:B------:R2:W3:Y:S02]  /*1a40*/  SHFL.BFLY PT, R39, R38, 0x1, 0x1f ;  /* 0x0c201f0026277f89 */ /* 0x0004e400000e0000 */
[----:B-12---:R-:W-:-:S07]  /*1a50*/  FADD R21, R29, R31 ;  /* 0x0000001f1d157221 */ /* 0x006fce0000000000 */
.L_x_103:
[----:B---3--:R-:W-:Y:S01]  /*1a60*/  FADD R23, R38, R39 ;  /* 0x0000002726177221 */ /* 0x008fe20000000000 */
[----:B------:R-:W-:Y:S06]  /*1a70*/  @P1 BRA `(.L_x_7) ;  /* 0x00000004006c1947 */ /* 0x000fec0003800000 */
[----:B------:R-:W1:Y:S02]  /*1a80*/  LDS R31, [R5+-0x4] ;  /* 0xfffffc00051f7984 */ /* 0x000e640000000800 */
[----:B-1----:R-:W-:-:S13]  /*1a90*/  FSETP.NEU.AND P1, PT, R31, -1.00000001504746621988e+30, PT ;  /* 0xf149f2ca1f00780b */ /* 0x002fda0003f2d000 */
[----:B------:R1:W-:Y:S04]  /*1aa0*/  @!P1 STS [R5+-0x4], R28 ;  /* 0xfffffc1c05009388 */ /* 0x0003e80000000800 */
[----:B------:R1:W-:Y:S04]  /*1ab0*/  @!P1 STS [R25+-0x4], R30 ;  /* 0xfffffc1e19009388 */ /* 0x0003e80000000800 */
[----:B------:R1:W-:Y:S04]  /*1ac0*/  @!P1 STS.128 [R24+-0x40], R8 ;  /* 0xffffc00818009388 */ /* 0x0003e80000000c00 */
[----:B------:R1:W-:Y:S04]  /*1ad0*/  @!P1 STS.128 [R24+-0x30], R12 ;  /* 0xffffd00c18009388 */ /* 0x0003e80000000c00 */
[----:B------:R1:W-:Y:S04]  /*1ae0*/  @!P1 STS.128 [R24+-0x20], R16 ;  /* 0xffffe01018009388 */ /* 0x0003e80000000c00 */
[----:B------:R1:W-:Y:S01]  /*1af0*/  @!P1 STS.128 [R24+-0x10], R20 ;  /* 0xfffff01418009388 */ /* 0x0003e20000000c00 */
[----:B------:R-:W-:Y:S05]  /*1b00*/  @!P1 BRA `(.L_x_7) ;  /* 0x0000000400489947 */ /* 0x000fea0003800000 */
[C---:B------:R-:W-:Y:S01]  /*1b10*/  FMNMX R29, R28.reuse, R31, !PT ;  /* 0x0000001f1c1d7209 */ /* 0x040fe20007800000 */
[----:B------:R-:W2:Y:S04]  /*1b20*/  LDS R33, [R25+-0x4] ;  /* 0xfffffc0019217984 */ /* 0x000ea80000000800 */
[--C-:B-1----:R-:W-:Y:S01]  /*1b30*/  FADD R28, R28, -R29.reuse ;  /* 0x8000001d1c1c7221 */ /* 0x102fe20000000000 */
[----:B------:R-:W-:Y:S01]  /*1b40*/  FADD R31, R31, -R29 ;  /* 0x8000001d1f1f7221 */ /* 0x000fe20000000000 */
[----:B------:R-:W1:Y:S02]  /*1b50*/  LDS R41, [R24+-0x34] ;  /* 0xffffcc0018297984 */ /* 0x000e640000000800 */
[----:B------:R-:W-:Y:S01]  /*1b60*/  FMUL R34, R28, 1.4426950216293334961 ;  /* 0x3fb8aa3b1c227820 */ /* 0x000fe20000400000 */
[----:B------:R-:W-:Y:S01]  /*1b70*/  FMUL R32, R31, 1.4426950216293334961 ;  /* 0x3fb8aa3b1f207820 */ /* 0x000fe20000400000 */
[----:B------:R-:W3:Y:S03]  /*1b80*/  LDS R39, [R24+-0x30] ;  /* 0xffffd00018277984 */ /* 0x000ee60000000800 */
[----:B------:R-:W-:-:S02]  /*1b90*/  FSETP.GEU.AND P2, PT, R34, -126, PT ;  /* 0xc2fc00002200780b */ /* 0x000fc40003f4e000 */
[----:B------:R-:W-:-:S11]  /*1ba0*/  FSETP.GEU.AND P1, PT, R32, -126, PT ;  /* 0xc2fc00002000780b */ /* 0x000fd60003f2e000 */
[----:B------:R-:W-:Y:S02]  /*1bb0*/  @!P2 FMUL R34, R34, 0.5 ;  /* 0x3f0000002222a820 */ /* 0x000fe40000400000 */
[----:B------:R-:W-:Y:S02]  /*1bc0*/  @!P1 FMUL R32, R32, 0.5 ;  /* 0x3f00000020209820 */ /* 0x000fe40000400000 */
[----:B------:R-:W4:Y:S08]  /*1bd0*/  MUFU.EX2 R31, R34 ;  /* 0x00000022001f7308 */ /* 0x000f300000000800 */
[----:B------:R-:W5:Y:S01]  /*1be0*/  MUFU.EX2 R28, R32 ;  /* 0x00000020001c7308 */ /* 0x000f620000000800 */
[----:B----4-:R-:W-:-:S04]  /*1bf0*/  @!P2 FMUL R31, R31, R31 ;  /* 0x0000001f1f1fa220 */ /* 0x010fc80000400000 */
[-C--:B------:R-:W-:Y:S01]  /*1c00*/  FMUL R30, R30, R31.reuse ;  /* 0x0000001f1e1e7220 */ /* 0x080fe20000400000 */
[-C--:B------:R-:W-:Y:S01]  /*1c10*/  FMUL R35, R8, R31.reuse ;  /* 0x0000001f08237220 */ /* 0x080fe20000400000 */
[-C--:B------:R-:W-:Y:S01]  /*1c20*/  FMUL R9, R9, R31.reuse ;  /* 0x0000001f09097220 */ /* 0x080fe20000400000 */
[----:B------:R-:W-:Y:S01]  /*1c30*/  LDS R8, [R24+-0x3c] ;  /* 0xffffc40018087984 */ /* 0x000fe20000000800 */
[----:B-----5:R-:W-:Y:S01]  /*1c40*/  @!P1 FMUL R28, R28, R28 ;  /* 0x0000001c1c1c9220 */ /* 0x020fe20000400000 */
[-C--:B------:R-:W-:Y:S01]  /*1c50*/  FMUL R43, R11, R31.reuse ;  /* 0x0000001f0b2b7220 */ /* 0x080fe20000400000 */
[-C--:B------:R-:W-:Y:S01]  /*1c60*/  FMUL R12, R12, R31.reuse ;  /* 0x0000001f0c0c7220 */ /* 0x080fe20000400000 */
[----:B------:R-:W4:Y:S01]  /*1c70*/  LDS R11, [R24+-0x2c] ;  /* 0xffffd400180b7984 */ /* 0x000f220000000800 */
[----:B--2---:R-:W-:Y:S01]  /*1c80*/  FFMA R30, R33, R28, R30 ;  /* 0x0000001c211e7223 */ /* 0x004fe2000000001e */
[----:B------:R-:W-:Y:S01]  /*1c90*/  FMUL R13, R13, R31 ;  /* 0x0000001f0d0d7220 */ /* 0x000fe20000400000 */
[C---:B-1----:R-:W-:Y:S01]  /*1ca0*/  FFMA R41, R28.reuse, R41, R43 ;  /* 0x000000291c297223 */ /* 0x042fe2000000002b */
[----:B------:R-:W1:Y:S01]  /*1cb0*/  LDS R33, [R24+-0x40] ;  /* 0xffffc00018217984 */ /* 0x000e620000000800 */
[----:B---3--:R-:W-:Y:S01]  /*1cc0*/  FFMA R39, R28, R39, R12 ;  /* 0x000000271c277223 */ /* 0x008fe2000000000c */
[-C--:B------:R-:W-:Y:S01]  /*1cd0*/  FMUL R43, R14, R31.reuse ;  /* 0x0000001f0e2b7220 */ /* 0x080fe20000400000 */
[-C--:B------:R-:W-:Y:S01]  /*1ce0*/  FMUL R45, R18, R31.reuse ;  /* 0x0000001f122d7220 */ /* 0x080fe20000400000 */
[----:B------:R-:W2:Y:S01]  /*1cf0*/  LDS R12, [R24+-0x1c] ;  /* 0xffffe400180c7984 */ /* 0x000ea20000000800 */
[-C--:B------:R-:W-:Y:S01]  /*1d00*/  FMUL R17, R17, R31.reuse ;  /* 0x0000001f11117220 */ /* 0x080fe20000400000 */
[-C--:B------:R-:W-:Y:S01]  /*1d10*/  FMUL R19, R19, R31.reuse ;  /* 0x0000001f13137220 */ /* 0x080fe20000400000 */
[-C--:B------:R-:W-:Y:S01]  /*1d20*/  FMUL R20, R20, R31.reuse ;  /* 0x0000001f14147220 */ /* 0x080fe20000400000 */
[----:B------:R-:W3:Y:S01]  /*1d30*/  LDS R14, [R24+-0x18] ;  /* 0xffffe800180e7984 */ /* 0x000ee20000000800 */
[-C--:B------:R-:W-:Y:S01]  /*1d40*/  FMUL R21, R21, R31.reuse ;  /* 0x0000001f15157220 */ /* 0x080fe20000400000 */
[-C--:B------:R-:W-:Y:S01]  /*1d50*/  FMUL R22, R22, R31.reuse ;  /* 0x0000001f16167220 */ /* 0x080fe20000400000 */
[----:B------:R-:W-:Y:S01]  /*1d60*/  FMUL R23, R23, R31 ;  /* 0x0000001f17177220 */ /* 0x000fe20000400000 */
[----:B------:R-:W5:Y:S04]  /*1d70*/  LDS R18, [R24+-0x14] ;  /* 0xffffec0018127984 */ /* 0x000f680000000800 */
[----:B------:R-:W-:Y:S04]  /*1d80*/  STS [R24+-0x34], R41 ;  /* 0xffffcc2918007388 */ /* 0x000fe80000000800 */
[----:B------:R-:W-:Y:S01]  /*1d90*/  STS [R24+-0x30], R39 ;  /* 0xffffd02718007388 */ /* 0x000fe20000000800 */
[----:B----4-:R-:W-:-:S03]  /*1da0*/  FFMA R13, R28, R11, R13 ;  /* 0x0000000b1c0d7223 */ /* 0x010fc6000000000d */
[----:B------:R-:W4:Y:S01]  /*1db0*/  LDS R11, [R24+-0x10] ;  /* 0xfffff000180b7984 */ /* 0x000f220000000800 */
[C---:B-1----:R-:W-:Y:S01]  /*1dc0*/  FFMA R33, R28.reuse, R33, R35 ;  /* 0x000000211c217223 */ /* 0x042fe20000000023 */
[----:B------:R-:W-:Y:S01]  /*1dd0*/  FFMA R35, R28, R8, R9 ;  /* 0x000000081c237223 */ /* 0x000fe20000000009 */
[----:B------:R-:W-:Y:S01]  /*1de0*/  FMUL R9, R10, R31 ;  /* 0x0000001f0a097220 */ /* 0x000fe20000400000 */
[----:B------:R-:W1:Y:S01]  /*1df0*/  LDS R8, [R24+-0x38] ;  /* 0xffffc80018087984 */ /* 0x000e620000000800 */
[----:B--2---:R-:W-:-:S03]  /*1e00*/  FFMA R17, R28, R12, R17 ;  /* 0x0000000c1c117223 */ /* 0x004fc60000000011 */
[----:B------:R-:W-:Y:S01]  /*1e10*/  STS [R24+-0x3c], R35 ;  /* 0xffffc42318007388 */ /* 0x000fe20000000800 */
[----:B---3--:R-:W-:-:S03]  /*1e20*/  FFMA R45, R28, R14, R45 ;  /* 0x0000000e1c2d7223 */ /* 0x008fc6000000002d */
[----:B------:R-:W2:Y:S01]  /*1e30*/  LDS R35, [R24+-0x24] ;  /* 0xffffdc0018237984 */ /* 0x000ea20000000800 */
[----:B-----5:R-:W-:-:S03]  /*1e40*/  FFMA R19, R28, R18, R19 ;  /* 0x000000121c137223 */ /* 0x020fc60000000013 */
[----:B------:R-:W-:Y:S04]  /*1e50*/  STS [R24+-0x40], R33 ;  /* 0xffffc02118007388 */ /* 0x000fe80000000800 */
[----:B------:R-:W3:Y:S04]  /*1e60*/  LDS R33, [R24+-0x28] ;  /* 0xffffd80018217984 */ /* 0x000ee80000000800 */
[----:B------:R-:W5:Y:S04]  /*1e70*/  LDS R10, [R24+-0x20] ;  /* 0xffffe000180a7984 */ /* 0x000f680000000800 */
[----:B------:R-:W-:Y:S04]  /*1e80*/  STS [R24+-0x2c], R13 ;  /* 0xffffd40d18007388 */ /* 0x000fe80000000800 */
[----:B------:R-:W-:Y:S04]  /*1e90*/  STS [R24+-0x1c], R17 ;  /* 0xffffe41118007388 */ /* 0x000fe80000000800 */
[----:B------:R-:W-:Y:S01]  /*1ea0*/  STS [R24+-0x18], R45 ;  /* 0xffffe82d18007388 */ /* 0x000fe20000000800 */
[----:B----4-:R-:W-:-:S03]  /*1eb0*/  FFMA R11, R28, R11, R20 ;  /* 0x0000000b1c0b7223 */ /* 0x010fc60000000014 */
[----:B------:R-:W-:Y:S01]  /*1ec0*/  STS [R24+-0x14], R19 ;  /* 0xffffec1318007388 */ /* 0x000fe20000000800 */
[----:B-1----:R-:W-:Y:S01]  /*1ed0*/  FFMA R9, R28, R8, R9 ;  /* 0x000000081c097223 */ /* 0x002fe20000000009 */
[-C--:B------:R-:W-:Y:S01]  /*1ee0*/  FMUL R8, R15, R31.reuse ;  /* 0x0000001f0f087220 */ /* 0x080fe20000400000 */
[----:B------:R-:W-:Y:S01]  /*1ef0*/  FMUL R15, R16, R31 ;  /* 0x0000001f100f7220 */ /* 0x000fe20000400000 */
[----:B------:R-:W-:Y:S04]  /*1f00*/  STS [R24+-0x10], R11 ;  /* 0xfffff00b18007388 */ /* 0x000fe80000000800 */
[----:B------:R-:W-:Y:S01]  /*1f10*/  STS [R24+-0x38], R9 ;  /* 0xffffc80918007388 */ /* 0x000fe20000000800 */
[----:B--2---:R-:W-:-:S03]  /*1f20*/  FFMA R35, R28, R35, R8 ;  /* 0x000000231c237223 */ /* 0x004fc60000000008 */
[----:B------:R-:W1:Y:S04]  /*1f30*/  LDS R16, [R24+-0xc] ;  /* 0xfffff40018107984 */ /* 0x000e680000000800 */
[----:B------:R-:W2:Y:S01]  /*1f40*/  LDS R9, [R24+-0x8] ;  /* 0xfffff80018097984 */ /* 0x000ea20000000800 */
[----:B---3--:R-:W-:-:S03]  /*1f50*/  FFMA R33, R28, R33, R43 ;  /* 0x000000211c217223 */ /* 0x008fc6000000002b */
[----:B------:R-:W3:Y:S01]  /*1f60*/  LDS R8, [R24+-0x4] ;  /* 0xfffffc0018087984 */ /* 0x000ee20000000800 */
[----:B-----5:R-:W-:-:S03]  /*1f70*/  FFMA R15, R28, R10, R15 ;  /* 0x0000000a1c0f7223 */ /* 0x020fc6000000000f */
[----:B------:R4:W-:Y:S04]  /*1f80*/  STS [R24+-0x28], R33 ;  /* 0xffffd82118007388 */ /* 0x0009e80000000800 */
[----:B------:R4:W-:Y:S04]  /*1f90*/  STS [R24+-0x24], R35 ;  /* 0xffffdc2318007388 */ /* 0x0009e80000000800 */
[----:B------:R4:W-:Y:S01]  /*1fa0*/  STS [R24+-0x20], R15 ;  /* 0xffffe00f18007388 */ /* 0x0009e20000000800 */
[C---:B-1----:R-:W-:Y:S01]  /*1fb0*/  FFMA R21, R28.reuse, R16, R21 ;  /* 0x000000101c157223 */ /* 0x042fe20000000015 */
[----:B--2---:R-:W-:-:S04]  /*1fc0*/  FFMA R9, R28, R9, R22 ;  /* 0x000000091c097223 */ /* 0x004fc80000000016 */
[----:B------:R4:W-:Y:S01]  /*1fd0*/  STS [R24+-0xc], R21 ;  /* 0xfffff41518007388 */ /* 0x0009e20000000800 */
[----:B---3--:R-:W-:-:S03]  /*1fe0*/  FFMA R23, R28, R8, R23 ;  /* 0x000000081c177223 */ /* 0x008fc60000000017 */
[----:B------:R4:W-:Y:S04]  /*1ff0*/  STS [R24+-0x8], R9 ;  /* 0xfffff80918007388 */ /* 0x0009e80000000800 */
[----:B------:R4:W-:Y:S04]  /*2000*/  STS [R24+-0x4], R23 ;  /* 0xfffffc1718007388 */ /* 0x0009e80000000800 */
[----:B------:R4:W-:Y:S04]  /*2010*/  STS [R5+-0x4], R29 ;  /* 0xfffffc1d05007388 */ /* 0x0009e80000000800 */
[----:B------:R4:W-:Y:S02]  /*2020*/  STS [R25+-0x4], R30 ;  /* 0xfffffc1e19007388 */ /* 0x0009e40000000800 */
.L_x_7:
[----:B------:R-:W-:Y:S05]  /*2030*/  WARPSYNC.ALL ;  /* 0x0000000000007948 */ /* 0x000fea0003800000 */
[----:B------:R-:W-:Y:S01]  /*2040*/  BAR.SYNC.DEFER_BLOCKING 0x0 ;  /* 0x0000000000007b1d */ /* 0x000fe20000010000 */
[----:B------:R-:W-:Y:S02]  /*2050*/  IADD3 R7, PT, PT, R7, 0x200, RZ ;  /* 0x0000020007077810 */ /* 0x000fe40007ffe0ff */
[----:B------:R-:W-:Y:S02]  /*2060*/  IADD3 R4, PT, PT, R4, 0x20, RZ ;  /* 0x0000002004047810 */ /* 0x000fe40007ffe0ff */
[----:B------:R-:W-:Y:S01]  /*2070*/  IADD3 R3, PT, PT, R3, 0x20, RZ ;  /* 0x0000002003037810 */ /* 0x000fe20007ffe0ff */
[----:B------:R-:W-:Y:S06]  /*2080*/  BRA.U UP0, `(.L_x_9) ;  /* 0xffffffe500387547 */ /* 0x000fec000b83ffff */
.L_x_2:
[----:B------:R-:W-:Y:S02]  /*2090*/  IADD3 R26, PT, PT, R26, -0x20, RZ ;  /* 0xffffffe01a1a7810 */ /* 0x000fe40007ffe0ff */
[----:B------:R-:W-:-:S04]  /*20a0*/  ISETP.GT.U32.AND P0, PT, R27, 0xf, PT ;  /* 0x0000000f1b00780c */ /* 0x000fc80003f04070 */
[----:B------:R-:W-:-:S13]  /*20b0*/  ISETP.GT.U32.OR P0, PT, R26, 0x7f, P0 ;  /* 0x0000007f1a00780c */ /* 0x000fda0000704470 */
[----:B-1----:R-:W-:Y:S05]  /*20c0*/  @P0 EXIT ;  /* 0x000000000000094d */ /* 0x002fea0003800000 */
[----:B----4-:R-:W1:Y:S01]  /*20d0*/  LDS R25, [R25+-0x4] ;  /* 0xfffffc0019197984 */ /* 0x010e620000000800 */
[----:B------:R-:W-:Y:S01]  /*20e0*/  BSSY.RECONVERGENT B0, `(.L_x_10) ;  /* 0x000000d000007945 */ /* 0x000fe20003800200 */
[----:B-1----:R-:W-:-:S05]  /*20f0*/  FADD R0, R25, 9.9999999747524270788e-07 ;  /* 0x358637bd19007421 */ /* 0x002fca0000000000 */
[----:B------:R-:W-:-:S04]  /*2100*/  IADD3 R2, PT, PT, R0, 0x1800000, RZ ;  /* 0x0180000000027810 */ /* 0x000fc80007ffe0ff */
[----:B------:R-:W-:-:S04]  /*2110*/  LOP3.LUT R2, R2, 0x7f800000, RZ, 0xc0, !PT ;  /* 0x7f80000002027812 */ /* 0x000fc800078ec0ff */
[----:B------:R-:W-:-:S13]  /*2120*/  ISETP.GT.U32.AND P0, PT, R2, 0x1ffffff, PT ;  /* 0x01ffffff0200780c */ /* 0x000fda0003f04070 */
[----:B------:R-:W-:Y:S05]  /*2130*/  @P0 BRA `(.L_x_11) ;  /* 0x00000000000c0947 */ /* 0x000fea0003800000 */
[----:B------:R-:W-:-:S07]  /*2140*/  MOV R8, 0x2160 ;  /* 0x0000216000087802 */ /* 0x000fce0000000f00 */
[----:B------:R-:W-:Y:S05]  /*2150*/  CALL.REL.NOINC `($__internal_0_$__cuda_sm20_rcp_rn_f32_slowpath) ;  /* 0x00000028006c7944 */ /* 0x000fea0003c00000 */
[----:B------:R-:W-:Y:S05]  /*2160*/  BRA `(.L_x_12) ;  /* 0x0000000000107947 */ /* 0x000fea0003800000 */
.L_x_11:
[----:B------:R-:W1:Y:S02]  /*2170*/  MUFU.RCP R3, R0 ;  /* 0x0000000000037308 */ /* 0x000e640000001000 */
[----:B-1----:R-:W-:-:S04]  /*2180*/  FFMA R2, R0, R3, -1 ;  /* 0xbf80000000027423 */ /* 0x002fc80000000003 */
[----:B------:R-:W-:-:S04]  /*2190*/  FADD.FTZ R2, -R2, -RZ ;  /* 0x800000ff02027221 */ /* 0x000fc80000010100 */
[----:B------:R-:W-:-:S07]  /*21a0*/  FFMA R4, R3, R2, R3 ;  /* 0x0000000203047223 */ /* 0x000fce0000000003 */
.L_x_12:
[----:B------:R-:W-:Y:S05]  /*21b0*/  BSYNC.RECONVERGENT B0 ;  /* 0x0000000000007941 */ /* 0x000fea0003800200 */
.L_x_10:
[----:B------:R-:W1:Y:S01]  /*21c0*/  S2R R0, SR_TID.X ;  /* 0x0000000000007919 */ /* 0x000e620000002100 */
[----:B------:R-:W-:Y:S01]  /*21d0*/  LEA R24, R27, R24, 0x2 ;  /* 0x000000181b187211 */ /* 0x000fe200078e10ff */
[----:B------:R-:W2:Y:S04]  /*21e0*/  LDCU.64 UR4, c[0x0][0x398] ;  /* 0x00007300ff0477ac */ /* 0x000ea80008000a00 */
[----:B------:R-:W3:Y:S01]  /*21f0*/  LDS R5, [R24+-0x40] ;  /* 0xffffc00018057984 */ /* 0x000ee20000000800 */
[----:B--2---:R-:W-:Y:S01]  /*2200*/  UIMAD.WIDE.U32 UR4, UR18, 0x400, UR4 ;  /* 0x00000400120478a5 */ /* 0x004fe2000f8e0004 */
[----:B-1----:R-:W-:-:S04]  /*2210*/  SHF.R.U32.HI R0, RZ, 0x5, R0 ;  /* 0x00000005ff007819 */ /* 0x002fc80000011600 */
[----:B------:R-:W-:-:S04]  /*2220*/  LEA R27, R0, R27, 0x4 ;  /* 0x0000001b001b7211 */ /* 0x000fc800078e20ff */
[----:B------:R-:W-:-:S04]  /*2230*/  IADD3 R27, PT, PT, R27, -0x10, RZ ;  /* 0xfffffff01b1b7810 */ /* 0x000fc80007ffe0ff */
[----:B------:R-:W-:Y:S01]  /*2240*/  IADD3 R0, P0, PT, R27, UR8, RZ ;  /* 0x000000081b007c10 */ /* 0x000fe2000ff1e0ff */
[----:B---3--:R-:W-:-:S03]  /*2250*/  FMUL R5, R5, R4 ;  /* 0x0000000405057220 */ /* 0x008fc60000400000 */
[----:B------:R-:W-:Y:S02]  /*2260*/  LEA.HI.X.SX32 R27, R27, RZ, 0x1, P0 ;  /* 0x000000ff1b1b7211 */ /* 0x000fe400000f0eff */
[----:B------:R-:W-:-:S04]  /*2270*/  LEA R2, P0, R0, UR4, 0x2 ;  /* 0x0000000400027c11 */ /* 0x000fc8000f8010ff */
[----:B------:R-:W-:-:S05]  /*2280*/  LEA.HI.X R3, R0, UR5, R27, 0x2, P0 ;  /* 0x0000000500037c11 */ /* 0x000fca00080f141b */
[----:B------:R-:W-:Y:S01]  /*2290*/  STG.E desc[UR10][R2.64], R5 ;  /* 0x0000000502007986 */ /* 0x000fe2000c10190a */
[----:B------:R-:W-:Y:S05]  /*22a0*/  EXIT ;  /* 0x000000000000794d */ /* 0x000fea0003800000 */
.L_x_8:
[----:B------:R-:W-:Y:S01]  /*22b0*/  HFMA2 R32, -RZ, RZ, 0, 9.5367431640625e-07 ;  /* 0x00000010ff207431 */ /* 0x000fe200000001ff */
[----:B------:R-:W-:Y:S02]  /*22c0*/  MOV R29, R9 ;  /* 0x00000009001d7202 */ /* 0x000fe40000000f00 */
[----:B------:R-:W-:Y:S02]  /*22d0*/  MOV R23, 0x1f ;  /* 0x0000001f00177802 */ /* 0x000fe40000000f00 */
[----:B------:R-:W-:-:S07]  /*22e0*/  MOV R34, 0xffffffff ;  /* 0xffffffff00227802 */ /* 0x000fce0000000f00 */
[----:B------:R-:W-:Y:S05]  /*22f0*/  WARPSYNC.COLLECTIVE R34, `(.L_x_13) ;  /* 0x0000000022087348 */ /* 0x000fea0003c00000 */
[----:B------:R1:W2:Y:S02]  /*2300*/  SHFL.BFLY P2, R31, R29, R32, R23 ;  /* 0x0c0000201d1f7389 */ /* 0x0002a40000040017 */
[----:B-12---:R-:W-:Y:S05]  /*2310*/  ENDCOLLECTIVE ;  /* 0x000000000000791b */ /* 0x006fea0003800000 */
.L_x_13:
[----:B------:R-:W-:Y:S01]  /*2320*/  HFMA2 R32, -RZ, RZ, 0, 4.76837158203125e-07 ;  /* 0x00000008ff207431 */ /* 0x000fe200000001ff */
[----:B------:R-:W-:-:S04]  /*2330*/  FMNMX R8, R9, R31, !PT ;  /* 0x0000001f09087209 */ /* 0x000fc80007800000 */
[----:B------:R-:W-:-:S07]  /*2340*/  MOV R29, R8 ;  /* 0x00000008001d7202 */ /* 0x000fce0000000f00 */
[----:B------:R-:W-:Y:S05]  /*2350*/  WARPSYNC.COLLECTIVE R34, `(.L_x_14) ;  /* 0x0000000022087348 */ /* 0x000fea0003c00000 */
[----:B------:R1:W2:Y:S02]  /*2360*/  SHFL.BFLY P2, R31, R29, R32, R23 ;  /* 0x0c0000201d1f7389 */ /* 0x0002a40000040017 */
[----:B-12---:R-:W-:Y:S05]  /*2370*/  ENDCOLLECTIVE ;  /* 0x000000000000791b */ /* 0x006fea0003800000 */
.L_x_14:
[----:B------:R-:W-:Y:S01]  /*2380*/  HFMA2 R32, -RZ, RZ, 0, 2.384185791015625e-07 ;  /* 0x00000004ff207431 */ /* 0x000fe200000001ff */
[----:B------:R-:W-:-:S04]  /*2390*/  FMNMX R10, R8, R31, !PT ;  /* 0x0000001f080a7209 */ /* 0x000fc80007800000 */
[----:B------:R-:W-:-:S07]  /*23a0*/  MOV R29, R10 ;  /* 0x0000000a001d7202 */ /* 0x000fce0000000f00 */
[----:B------:R-:W-:Y:S05]  /*23b0*/  WARPSYNC.COLLECTIVE R34, `(.L_x_15) ;  /* 0x0000000022087348 */ /* 0x000fea0003c00000 */
[----:B------:R1:W2:Y:S02]  /*23c0*/  SHFL.BFLY P2, R31, R29, R32, R23 ;  /* 0x0c0000201d1f7389 */ /* 0x0002a40000040017 */
[----:B-12---:R-:W-:Y:S05]  /*23d0*/  ENDCOLLECTIVE ;  /* 0x000000000000791b */ /* 0x006fea0003800000 */
.L_x_15:
[----:B------:R-:W-:Y:S01]  /*23e0*/  HFMA2 R32, -RZ, RZ, 0, 1.1920928955078125e-07 ;  /* 0x00000002ff207431 */ /* 0x000fe200000001ff */
[----:B------:R-:W-:-:S04]  /*23f0*/  FMNMX R11, R10, R31, !PT ;  /* 0x0000001f0a0b7209 */ /* 0x000fc80007800000 */
[----:B------:R-:W-:-:S07]  /*2400*/  MOV R29, R11 ;  /* 0x0000000b001d7202 */ /* 0x000fce0000000f00 */
[----:B------:R-:W-:Y:S05]  /*2410*/  WARPSYNC.COLLECTIVE R34, `(.L_x_16) ;  /* 0x0000000022087348 */ /* 0x000fea0003c00000 */
[----:B------:R1:W2:Y:S02]  /*2420*/  SHFL.BFLY P2, R31, R29, R32, R23 ;  /* 0x0c0000201d1f7389 */ /* 0x0002a40000040017 */
[----:B-12---:R-:W-:Y:S05]  /*2430*/  ENDCOLLECTIVE ;  /* 0x000000000000791b */ /* 0x006fea0003800000 */
.L_x_16:
[----:B------:R-:W-:Y:S01]  /*2440*/  HFMA2 R32, -RZ, RZ, 0, 5.9604644775390625e-08 ;  /* 0x00000001ff207431 */ /* 0x000fe200000001ff */
[----:B------:R-:W-:-:S04]  /*2450*/  FMNMX R12, R11, R31, !PT ;  /* 0x0000001f0b0c7209 */ /* 0x000fc80007800000 */
[----:B------:R-:W-:-:S07]  /*2460*/  MOV R29, R12 ;  /* 0x0000000c001d7202 */ /* 0x000fce0000000f00 */
[----:B------:R-:W-:Y:S05]  /*2470*/  WARPSYNC.COLLECTIVE R34, `(.L_x_17) ;  /* 0x0000000022087348 */ /* 0x000fea0003c00000 */
[----:B------:R1:W2:Y:S02]  /*2480*/  SHFL.BFLY P2, R31, R29, R32, R23 ;  /* 0x0c0000201d1f7389 */ /* 0x0002a40000040017 */
[----:B-12---:R-:W-:Y:S05]  /*2490*/  ENDCOLLECTIVE ;  /* 0x000000000000791b */ /* 0x006fea0003800000 */
.L_x_17:
[----:B------:R-:W-:Y:S01]  /*24a0*/  HFMA2 R32, -RZ, RZ, 0, 9.5367431640625e-07 ;  /* 0x00000010ff207431 */ /* 0x000fe200000001ff */
[----:B------:R-:W-:-:S05]  /*24b0*/  FMNMX R28, R12, R31, !PT ;  /* 0x0000001f0c1c7209 */ /* 0x000fca0007800000 */
[----:B------:R-:W-:-:S04]  /*24c0*/  FADD R9, R9, -R28 ;  /* 0x8000001c09097221 */ /* 0x000fc80000000000 */
[----:B------:R-:W-:-:S05]  /*24d0*/  FMUL R9, R9, 1.4426950216293334961 ;  /* 0x3fb8aa3b09097820 */ /* 0x000fca0000400000 */
[----:B------:R-:W-:-:S13]  /*24e0*/  FSETP.GEU.AND P2, PT, R9, -126, PT ;  /* 0xc2fc00000900780b */ /* 0x000fda0003f4e000 */
[----:B------:R-:W-:-:S04]  /*24f0*/  @!P2 FMUL R9, R9, 0.5 ;  /* 0x3f0000000909a820 */ /* 0x000fc80000400000 */
[----:B------:R1:W2:Y:S02]  /*2500*/  MUFU.EX2 R22, R9 ;  /* 0x0000000900167308 */ /* 0x0002a40000000800 */
[----:B-1----:R1:W3:Y:S01]  /*2510*/  LDS.64 R8, [R0] ;  /* 0x0000000000087984 */ /* 0x0022e20000000a00 */
[----:B--2---:R-:W-:-:S05]  /*2520*/  @!P2 FMUL R22, R22, R22 ;  /* 0x000000161616a220 */ /* 0x004fca0000400000 */
[----:B-1----:R-:W-:-:S07]  /*2530*/  MOV R29, R22 ;  /* 0x00000016001d7202 */ /* 0x002fce0000000f00 */
[----:B---3--:R-:W-:Y:S05]  /*2540*/  WARPSYNC.COLLECTIVE R34, `(.L_x_18) ;  /* 0x0000000022087348 */ /* 0x008fea0003c00000 */
[----:B------:R1:W2:Y:S02]  /*2550*/  SHFL.BFLY P2, R31, R29, R32, R23 ;  /* 0x0c0000201d1f7389 */ /* 0x0002a40000040017 */
[----:B-123--:R-:W-:Y:S05]  /*2560*/  ENDCOLLECTIVE ;  /* 0x000000000000791b */ /* 0x00efea0003800000 */
.L_x_18:
[----:B------:R-:W-:Y:S02]  /*2570*/  HFMA2 R32, -RZ, RZ, 0, 4.76837158203125e-07 ;  /* 0x00000008ff207431 */ /* 0x000fe400000001ff */
[----:B------:R-:W-:Y:S02]  /*2580*/  HADD2.F32 R41, -RZ, R8.H1_H1 ;  /* 0x30000008ff297230 */ /* 0x000fe40000004100 */
[C---:B------:R-:W-:Y:S01]  /*2590*/  FADD R10, R22.reuse, R31 ;  /* 0x0000001f160a7221 */ /* 0x040fe20000000000 */
[--C-:B------:R-:W-:Y:S02]  /*25a0*/  HADD2.F32 R17, -RZ, R9.reuse.H0_H0 ;  /* 0x20000009ff117230 */ /* 0x100fe40000004100 */
[C---:B------:R-:W-:Y:S01]  /*25b0*/  FMUL R41, R22.reuse, R41 ;  /* 0x0000002916297220 */ /* 0x040fe20000400000 */
[----:B------:R-:W-:Y:S01]  /*25c0*/  HADD2.F32 R9, -RZ, R9.H1_H1 ;  /* 0x30000009ff097230 */ /* 0x000fe20000004100 */
[----:B------:R-:W-:Y:S01]  /*25d0*/  MOV R29, R10 ;  /* 0x0000000a001d7202 */ /* 0x000fe20000000f00 */
[----:B------:R-:W-:-:S03]  /*25e0*/  FMUL R17, R22, R17 ;  /* 0x0000001116117220 */ /* 0x000fc60000400000 */
[----:B------:R-:W-:-:S07]  /*25f0*/  FMUL R16, R22, R9 ;  /* 0x0000000916107220 */ /* 0x000fce0000400000 */
[----:B------:R-:W-:Y:S05]  /*2600*/  WARPSYNC.COLLECTIVE R34, `(.L_x_19) ;  /* 0x0000000022087348 */ /* 0x000fea0003c00000 */
[----:B------:R1:W2:Y:S02]  /*2610*/  SHFL.BFLY P2, R31, R29, R32, R23 ;  /* 0x0c0000201d1f7389 */ /* 0x0002a40000040017 */
[----:B-12---:R-:W-:Y:S05]  /*2620*/  ENDCOLLECTIVE ;  /* 0x000000000000791b */ /* 0x006fea0003800000 */
.L_x_19:
[----:B------:R-:W-:Y:S01]  /*2630*/  HFMA2 R32, -RZ, RZ, 0, 2.384185791015625e-07 ;  /* 0x00000004ff207431 */ /* 0x000fe200000001ff */
[----:B------:R-:W-:-:S05]  /*2640*/  MOV R11, R31 ;  /* 0x0000001f000b7202 */ /* 0x000fca0000000f00 */
[----:B------:R-:W-:-:S05]  /*2650*/  FADD R11, R10, R11 ;  /* 0x0000000b0a0b7221 */ /* 0x000fca0000000000 */
[----:B------:R-:W-:-:S07]  /*2660*/  MOV R29, R11 ;  /* 0x0000000b001d7202 */ /* 0x000fce0000000f00 */
[----:B------:R-:W-:Y:S05]  /*2670*/  WARPSYNC.COLLECTIVE R34, `(.L_x_20) ;  /* 0x0000000022087348 */ /* 0x000fea0003c00000 */
[----:B------:R1:W2:Y:S02]  /*2680*/  SHFL.BFLY P2, R31, R29, R32, R23 ;  /* 0x0c0000201d1f7389 */ /* 0x0002a40000040017 */
[----:B-12---:R-:W-:Y:S05]  /*2690*/  ENDCOLLECTIVE ;  /* 0x000000000000791b */ /* 0x006fea0003800000 */
.L_x_20:
[----:B------:R-:W-:Y:S01]  /*26a0*/  HFMA2 R32, -RZ, RZ, 0, 1.1920928955078125e-07 ;  /* 0x00000002ff207431 */ /* 0x000fe200000001ff */
[----:B------:R-:W-:-:S05]  /*26b0*/  MOV R18, R31 ;  /* 0x0000001f00127202 */ /* 0x000fca0000000f00 */
[----:B------:R-:W-:Y:S01]  /*26c0*/  FADD R15, R11, R18 ;  /* 0x000000120b0f7221 */ /* 0x000fe20000000000 */
[----:B------:R-:W-:-:S04]  /*26d0*/  HADD2.F32 R11, -RZ, R8.H0_H0 ;  /* 0x20000008ff0b7230 */ /* 0x000fc80000004100 */
[----:B------:R-:W-:Y:S01]  /*26e0*/  MOV R29, R15 ;  /* 0x0000000f001d7202 */ /* 0x000fe20000000f00 */
[----:B------:R-:W-:-:S07]  /*26f0*/  FMUL R14, R22, R11 ;  /* 0x0000000b160e7220 */ /* 0x000fce0000400000 */
[----:B------:R-:W-:Y:S05]  /*2700*/  WARPSYNC.COLLECTIVE R34, `(.L_x_21) ;  /* 0x0000000022087348 */ /* 0x000fea0003c00000 */
[----:B------:R1:W2:Y:S02]  /*2710*/  SHFL.BFLY P2, R31, R29, R32, R23 ;  /* 0x0c0000201d1f7389 */ /* 0x0002a40000040017 */
[----:B-12---:R-:W-:Y:S05]  /*2720*/  ENDCOLLECTIVE ;  /* 0x000000000000791b */ /* 0x006fea0003800000 */
.L_x_21:
[----:B------:R-:W-:Y:S01]  /*2730*/  HFMA2 R32, -RZ, RZ, 0, 5.9604644775390625e-08 ;  /* 0x00000001ff207431 */ /* 0x000fe200000001ff */
[----:B------:R-:W-:-:S05]  /*2740*/  MOV R12, R31 ;  /* 0x0000001f000c7202 */ /* 0x000fca0000000f00 */
[----:B------:R-:W-:-:S05]  /*2750*/  FADD R21, R15, R12 ;  /* 0x0000000c0f157221 */ /* 0x000fca0000000000 */
[----:B------:R-:W-:-:S07]  /*2760*/  MOV R29, R21 ;  /* 0x00000015001d7202 */ /* 0x000fce0000000f00 */
[----:B------:R-:W-:Y:S05]  /*2770*/  WARPSYNC.COLLECTIVE R34, `(.L_x_22) ;  /* 0x0000000022087348 */ /* 0x000fea0003c00000 */
[----:B------:R1:W2:Y:S02]  /*2780*/  SHFL.BFLY P2, R31, R29, R32, R23 ;  /* 0x0c0000201d1f7389 */ /* 0x0002a40000040017 */
[----:B-12---:R-:W-:Y:S05]  /*2790*/  ENDCOLLECTIVE ;  /* 0x000000000000791b */ /* 0x006fea0003800000 */
.L_x_22:
[----:B------:R-:W-:Y:S01]  /*27a0*/  HFMA2 R32, -RZ, RZ, 0, 9.5367431640625e-07 ;  /* 0x00000010ff207431 */ /* 0x000fe200000001ff */
[----:B------:R-:W-:Y:S02]  /*27b0*/  MOV R29, R14 ;  /* 0x0000000e001d7202 */ /* 0x000fe40000000f00 */
[----:B------:R-:W-:-:S07]  /*27c0*/  MOV R30, R31 ;  /* 0x0000001f001e7202 */ /* 0x000fce0000000f00 */
[----:B------:R-:W-:Y:S05]  /*27d0*/  WARPSYNC.COLLECTIVE R34, `(.L_x_23) ;  /* 0x0000000022087348 */ /* 0x000fea0003c00000 */
[----:B------:R1:W2:Y:S02]  /*27e0*/  SHFL.BFLY P2, R31, R29, R32, R23 ;  /* 0x0c0000201d1f7389 */ /* 0x0002a40000040017 */
[----:B-12---:R-:W-:Y:S05]  /*27f0*/  ENDCOLLECTIVE ;  /* 0x000000000000791b */ /* 0x006fea0003800000 */
.L_x_23:
[----:B------:R-:W-:Y:S01]  /*2800*/  FADD R30, R21, R30 ;  /* 0x0000001e151e7221 */ /* 0x000fe20000000000 */
[----:B------:R-:W-:Y:S01]  /*2810*/  HFMA2 R32, -RZ, RZ, 0, 4.76837158203125e-07 ;  /* 0x00000008ff207431 */ /* 0x000fe200000001ff */
[----:B------:R-:W-:-:S05]  /*2820*/  MOV R19, R31 ;  /* 0x0000001f00137202 */ /* 0x000fca0000000f00 */
[----:B------:R-:W-:-:S05]  /*2830*/  FADD R10, R14, R19 ;  /* 0x000000130e0a7221 */ /* 0x000fca0000000000 */
[----:B------:R-:W-:-:S07]  /*2840*/  MOV R29, R10 ;  /* 0x0000000a001d7202 */ /* 0x000fce0000000f00 */
[----:B------:R-:W-:Y:S05]  /*2850*/  WARPSYNC.COLLECTIVE R34, `(.L_x_24) ;  /* 0x0000000022087348 */ /* 0x000fea0003c00000 */
[----:B------:R1:W2:Y:S02]  /*2860*/  SHFL.BFLY P2, R31, R29, R32, R23 ;  /* 0x0c0000201d1f7389 */ /* 0x0002a40000040017 */
[----:B-12---:R-:W-:Y:S05]  /*2870*/  ENDCOLLECTIVE ;  /* 0x000000000000791b */ /* 0x006fea0003800000 */
.L_x_24:
[----:B------:R-:W-:Y:S01]  /*2880*/  HFMA2 R32, -RZ, RZ, 0, 2.384185791015625e-07 ;  /* 0x00000004ff207431 */ /* 0x000fe200000001ff */
[----:B------:R-:W-:-:S05]  /*2890*/  MOV R19, R31 ;  /* 0x0000001f00137202 */ /* 0x000fca0000000f00 */
[----:B------:R-:W-:Y:S02]  /*28a0*/  FADD R11, R10, R19 ;  /* 0x000000130a0b7221 */ /* 0x000fe40000000000 */
[----:B------:R1:W2:Y:S03]  /*28b0*/  LDS.64 R18, [R0+0x10] ;  /* 0x0000100000127984 */ /* 0x0002a60000000a00 */
[----:B------:R-:W-:-:S07]  /*28c0*/  MOV R29, R11 ;  /* 0x0000000b001d7202 */ /* 0x000fce0000000f00 */
[----:B-12---:R-:W-:Y:S05]  /*28d0*/  WARPSYNC.COLLECTIVE R34, `(.L_x_25) ;  /* 0x0000000022087348 */ /* 0x006fea0003c00000 */
[----:B------:R3:W4:Y:S02]  /*28e0*/  SHFL.BFLY P2, R31, R29, R32, R23 ;  /* 0x0c0000201d1f7389 */ /* 0x0007240000040017 */
[----:B-1234-:R-:W-:Y:S05]  /*28f0*/  ENDCOLLECTIVE ;  /* 0x000000000000791b */ /* 0x01efea0003800000 */
.L_x_25:
[----:B------:R-:W-:Y:S01]  /*2900*/  HFMA2 R32, -RZ, RZ, 0, 1.1920928955078125e-07 ;  /* 0x00000002ff207431 */ /* 0x000fe200000001ff */
[----:B------:R-:W-:-:S05]  /*2910*/  MOV R40, R31 ;  /* 0x0000001f00287202 */ /* 0x000fca0000000f00 */
[----:B------:R-:W-:-:S05]  /*2920*/  FADD R38, R11, R40 ;  /* 0x000000280b267221 */ /* 0x000fca0000000000 */
[----:B------:R-:W-:-:S07]  /*2930*/  MOV R29, R38 ;  /* 0x00000026001d7202 */ /* 0x000fce0000000f00 */
[----:B------:R-:W-:Y:S05]  /*2940*/  WARPSYNC.COLLECTIVE R34, `(.L_x_26) ;  /* 0x0000000022087348 */ /* 0x000fea0003c00000 */
[----:B------:R1:W2:Y:S02]  /*2950*/  SHFL.BFLY P2, R31, R29, R32, R23 ;  /* 0x0c0000201d1f7389 */ /* 0x0002a40000040017 */
[----:B-12---:R-:W-:Y:S05]  /*2960*/  ENDCOLLECTIVE ;  /* 0x000000000000791b */ /* 0x006fea0003800000 */
.L_x_26:
[----:B------:R-:W-:Y:S01]  /*2970*/  HFMA2 R32, -RZ, RZ, 0, 5.9604644775390625e-08 ;  /* 0x00000001ff207431 */ /* 0x000fe200000001ff */
[----:B------:R-:W-:-:S05]  /*2980*/  MOV R11, R31 ;  /* 0x0000001f000b7202 */ /* 0x000fca0000000f00 */
[----:B------:R-:W-:-:S05]  /*2990*/  FADD R11, R38, R11 ;  /* 0x0000000b260b7221 */ /* 0x000fca0000000000 */
[----:B------:R-:W-:-:S07]  /*29a0*/  MOV R29, R11 ;  /* 0x0000000b001d7202 */ /* 0x000fce0000000f00 */
[----:B------:R-:W-:Y:S05]  /*29b0*/  WARPSYNC.COLLECTIVE R34, `(.L_x_27) ;  /* 0x0000000022087348 */ /* 0x000fea0003c00000 */
[----:B------:R1:W2:Y:S02]  /*29c0*/  SHFL.BFLY P2, R31, R29, R32, R23 ;  /* 0x0c0000201d1f7389 */ /* 0x0002a40000040017 */
[----:B-12---:R-:W-:Y:S05]  /*29d0*/  ENDCOLLECTIVE ;  /* 0x000000000000791b */ /* 0x006fea0003800000 */
.L_x_27:
[----:B------:R-:W-:Y:S01]  /*29e0*/  HFMA2 R32, -RZ, RZ, 0, 9.5367431640625e-07 ;  /* 0x00000010ff207431 */ /* 0x000fe200000001ff */
[----:B------:R-:W-:Y:S02]  /*29f0*/  MOV R29, R41 ;  /* 0x00000029001d7202 */ /* 0x000fe40000000f00 */
[----:B------:R-:W-:-:S07]  /*2a00*/  MOV R8, R31 ;  /* 0x0000001f00087202 */ /* 0x000fce0000000f00 */
[----:B------:R-:W-:Y:S05]  /*2a10*/  WARPSYNC.COLLECTIVE R34, `(.L_x_28) ;  /* 0x0000000022087348 */ /* 0x000fea0003c00000 */
[----:B------:R1:W2:Y:S02]  /*2a20*/  SHFL.BFLY P2, R31, R29, R32, R23 ;  /* 0x0c0000201d1f7389 */ /* 0x0002a40000040017 */
[----:B-12---:R-:W-:Y:S05]  /*2a30*/  ENDCOLLECTIVE ;  /* 0x000000000000791b */ /* 0x006fea0003800000 */
.L_x_28:
[----:B------:R-:W-:Y:S01]  /*2a40*/  FADD R8, R11, R8 ;  /* 0x000000080b087221 */ /* 0x000fe20000000000 */
[----:B------:R-:W-:Y:S02]  /*2a50*/  HFMA2 R32, -RZ, RZ, 0, 4.76837158203125e-07 ;  /* 0x00000008ff207431 */ /* 0x000fe400000001ff */
[----:B------:R-:W-:-:S05]  /*2a60*/  FADD R41, R41, R31 ;  /* 0x0000001f29297221 */ /* 0x000fca0000000000 */
[----:B------:R-:W-:-:S07]  /*2a70*/  MOV R29, R41 ;  /* 0x00000029001d7202 */ /* 0x000fce0000000f00 */
[----:B------:R-:W-:Y:S05]  /*2a80*/  WARPSYNC.COLLECTIVE R34, `(.L_x_29) ;  /* 0x0000000022087348 */ /* 0x000fea0003c00000 */
[----:B------:R1:W2:Y:S02]  /*2a90*/  SHFL.BFLY P2, R31, R29, R32, R23 ;  /* 0x0c0000201d1f7389 */ /* 0x0002a40000040017 */
[----:B-12---:R-:W-:Y:S05]  /*2aa0*/  ENDCOLLECTIVE ;  /* 0x000000000000791b */ /* 0x006fea0003800000 */
.L_x_29:
[----:B------:R-:W-:Y:S02]  /*2ab0*/  HFMA2 R32, -RZ, RZ, 0, 2.384185791015625e-07 ;  /* 0x00000004ff207431 */ /* 0x000fe400000001ff */
[----:B------:R-:W-:-:S05]  /*2ac0*/  FADD R41, R41, R31 ;  /* 0x0000001f29297221 */ /* 0x000fca0000000000 */
[----:B------:R-:W-:-:S07]  /*2ad0*/  MOV R29, R41 ;  /* 0x00000029001d7202 */ /* 0x000fce0000000f00 */
[----:B------:R-:W-:Y:S05]  /*2ae0*/  WARPSYNC.COLLECTIVE R34, `(.L_x_30) ;  /* 0x0000000022087348 */ /* 0x000fea0003c00000 */
[----:B------:R1:W2:Y:S02]  /*2af0*/  SHFL.BFLY P2, R31, R29, R32, R23 ;  /* 0x0c0000201d1f7389 */ /* 0x0002a40000040017 */
[----:B-12---:R-:W-:Y:S05]  /*2b00*/  ENDCOLLECTIVE ;  /* 0x000000000000791b */ /* 0x006fea0003800000 */
.L_x_30:
[----:B------:R-:W-:Y:S01]  /*2b10*/  HFMA2 R32, -RZ, RZ, 0, 1.1920928955078125e-07 ;  /* 0x00000002ff207431 */ /* 0x000fe200000001ff */
[----:B------:R-:W-:-:S05]  /*2b20*/  MOV R10, R31 ;  /* 0x0000001f000a7202 */ /* 0x000fca0000000f00 */
[----:B------:R-:W-:-:S05]  /*2b30*/  FADD R41, R41, R10 ;  /* 0x0000000a29297221 */ /* 0x000fca0000000000 */
[----:B------:R-:W-:-:S07]  /*2b40*/  MOV R29, R41 ;  /* 0x00000029001d7202 */ /* 0x000fce0000000f00 */
[----:B------:R-:W-:Y:S05]  /*2b50*/  WARPSYNC.COLLECTIVE R34, `(.L_x_31) ;  /* 0x0000000022087348 */ /* 0x000fea0003c00000 */
[----:B------:R1:W2:Y:S02]  /*2b60*/  SHFL.BFLY P2, R31, R29, R32, R23 ;  /* 0x0c0000201d1f7389 */ /* 0x0002a40000040017 */
[----:B-12---:R-:W-:Y:S05]  /*2b70*/  ENDCOLLECTIVE ;  /* 0x000000000000791b */ /* 0x006fea0003800000 */
.L_x_31:
[----:B------:R-:W-:Y:S01]  /*2b80*/  HFMA2 R32, -RZ, RZ, 0, 5.9604644775390625e-08 ;  /* 0x00000001ff207431 */ /* 0x000fe200000001ff */
[----:B------:R-:W-:-:S05]  /*2b90*/  MOV R40, R31 ;  /* 0x0000001f00287202 */ /* 0x000fca0000000f00 */
[----:B------:R-:W-:-:S05]  /*2ba0*/  FADD R41, R41, R40 ;  /* 0x0000002829297221 */ /* 0x000fca0000000000 */
[----:B------:R-:W-:-:S07]  /*2bb0*/  MOV R29, R41 ;  /* 0x00000029001d7202 */ /* 0x000fce0000000f00 */
[----:B------:R-:W-:Y:S05]  /*2bc0*/  WARPSYNC.COLLECTIVE R34, `(.L_x_32) ;  /* 0x0000000022087348 */ /* 0x000fea0003c00000 */
[----:B------:R1:W2:Y:S02]  /*2bd0*/  SHFL.BFLY P2, R31, R29, R32, R23 ;  /* 0x0c0000201d1f7389 */ /* 0x0002a40000040017 */
[----:B-12---:R-:W-:Y:S05]  /*2be0*/  ENDCOLLECTIVE ;  /* 0x000000000000791b */ /* 0x006fea0003800000 */
.L_x_32:
[----:B------:R-:W-:Y:S01]  /*2bf0*/  HFMA2 R32, -RZ, RZ, 0, 9.5367431640625e-07 ;  /* 0x00000010ff207431 */ /* 0x000fe200000001ff */
[----:B------:R-:W-:Y:S02]  /*2c00*/  MOV R29, R17 ;  /* 0x00000011001d7202 */ /* 0x000fe40000000f00 */
[----:B------:R-:W-:-:S07]  /*2c10*/  MOV R10, R31 ;  /* 0x0000001f000a7202 */ /* 0x000fce0000000f00 */
[----:B------:R-:W-:Y:S05]  /*2c20*/  WARPSYNC.COLLECTIVE R34, `(.L_x_33) ;  /* 0x0000000022087348 */ /* 0x000fea0003c00000 */
[----:B------:R1:W2:Y:S02]  /*2c30*/  SHFL.BFLY P2, R31, R29, R32, R23 ;  /* 0x0c0000201d1f7389 */ /* 0x0002a40000040017 */
[----:B-12---:R-:W-:Y:S05]  /*2c40*/  ENDCOLLECTIVE ;  /* 0x000000000000791b */ /* 0x006fea0003800000 */
.L_x_33:
[----:B------:R-:W-:Y:S01]  /*2c50*/  HFMA2 R32, -RZ, RZ, 0, 4.76837158203125e-07 ;  /* 0x00000008ff207431 */ /* 0x000fe200000001ff */
[----:B------:R-:W-:-:S05]  /*2c60*/  MOV R14, R31 ;  /* 0x0000001f000e7202 */ /* 0x000fca0000000f00 */
[----:B------:R-:W-:-:S05]  /*2c70*/  FADD R14, R17, R14 ;  /* 0x0000000e110e7221 */ /* 0x000fca0000000000 */
[----:B------:R-:W-:-:S07]  /*2c80*/  MOV R29, R14 ;  /* 0x0000000e001d7202 */ /* 0x000fce0000000f00 */
[----:B------:R-:W-:Y:S05]  /*2c90*/  WARPSYNC.COLLECTIVE R34, `(.L_x_34) ;  /* 0x0000000022087348 */ /* 0x000fea0003c00000 */
[----:B------:R1:W2:Y:S02]  /*2ca0*/  SHFL.BFLY P2, R31, R29, R32, R23 ;  /* 0x0c0000201d1f7389 */ /* 0x0002a40000040017 */
[----:B-12---:R-:W-:Y:S05]  /*2cb0*/  ENDCOLLECTIVE ;  /* 0x000000000000791b */ /* 0x006fea0003800000 */
.L_x_34:
[----:B------:R-:W-:Y:S01]  /*2cc0*/  HFMA2 R32, -RZ, RZ, 0, 2.384185791015625e-07 ;  /* 0x00000004ff207431 */ /* 0x000fe200000001ff */
[----:B------:R-:W-:-:S05]  /*2cd0*/  MOV R33, R31 ;  /* 0x0000001f00217202 */ /* 0x000fca0000000f00 */
[----:B------:R-:W-:-:S05]  /*2ce0*/  FADD R12, R14, R33 ;  /* 0x000000210e0c7221 */ /* 0x000fca0000000000 */
[----:B------:R-:W-:-:S07]  /*2cf0*/  MOV R29, R12 ;  /* 0x0000000c001d7202 */ /* 0x000fce0000000f00 */
[----:B------:R-:W-:Y:S05]  /*2d00*/  WARPSYNC.COLLECTIVE R34, `(.L_x_35) ;  /* 0x0000000022087348 */ /* 0x000fea0003c00000 */
[----:B------:R1:W2:Y:S02]  /*2d10*/  SHFL.BFLY P2, R31, R29, R32, R23 ;  /* 0x0c0000201d1f7389 */ /* 0x0002a40000040017 */
[----:B-12---:R-:W-:Y:S05]  /*2d20*/  ENDCOLLECTIVE ;  /* 0x000000000000791b */ /* 0x006fea0003800000 */
.L_x_35:
[----:B------:R-:W-:Y:S01]  /*2d30*/  HFMA2 R32, -RZ, RZ, 0, 1.1920928955078125e-07 ;  /* 0x00000002ff207431 */ /* 0x000fe200000001ff */
[----:B------:R-:W-:-:S05]  /*2d40*/  MOV R13, R31 ;  /* 0x0000001f000d7202 */ /* 0x000fca0000000f00 */
[----:B------:R-:W-:-:S05]  /*2d50*/  FADD R12, R12, R13 ;  /* 0x0000000d0c0c7221 */ /* 0x000fca0000000000 */
[----:B------:R-:W-:-:S07]  /*2d60*/  MOV R29, R12 ;  /* 0x0000000c001d7202 */ /* 0x000fce0000000f00 */
[----:B------:R-:W-:Y:S05]  /*2d70*/  WARPSYNC.COLLECTIVE R34, `(.L_x_36) ;  /* 0x0000000022087348 */ /* 0x000fea0003c00000 */
[----:B------:R1:W2:Y:S02]  /*2d80*/  SHFL.BFLY P2, R31, R29, R32, R23 ;  /* 0x0c0000201d1f7389 */ /* 0x0002a40000040017 */
[----:B-12---:R-:W-:Y:S05]  /*2d90*/  ENDCOLLECTIVE ;  /* 0x000000000000791b */ /* 0x006fea0003800000 */
.L_x_36:
[----:B------:R-:W-:Y:S01]  /*2da0*/  HFMA2 R32, -RZ, RZ, 0, 5.9604644775390625e-08 ;  /* 0x00000001ff207431 */ /* 0x000fe200000001ff */
[----:B------:R-:W-:-:S05]  /*2db0*/  MOV R13, R31 ;  /* 0x0000001f000d7202 */ /* 0x000fca0000000f00 */
[----:B------:R-:W-:Y:S02]  /*2dc0*/  FADD R14, R12, R13 ;  /* 0x0000000d0c0e7221 */ /* 0x000fe40000000000 */
[----:B------:R1:W2:Y:S03]  /*2dd0*/  LDS.64 R12, [R0+0x8] ;  /* 0x00000800000c7984 */ /* 0x0002a60000000a00 */
[----:B------:R-:W-:-:S07]  /*2de0*/  MOV R29, R14 ;  /* 0x0000000e001d7202 */ /* 0x000fce0000000f00 */
[----:B-12---:R-:W-:Y:S05]  /*2df0*/  WARPSYNC.COLLECTIVE R34, `(.L_x_37) ;  /* 0x0000000022087348 */ /* 0x006fea0003c00000 */
[----:B------:R3:W4:Y:S02]  /*2e00*/  SHFL.BFLY P2, R31, R29, R32, R23 ;  /* 0x0c0000201d1f7389 */ /* 0x0007240000040017 */
[----:B-1234-:R-:W-:Y:S05]  /*2e10*/  ENDCOLLECTIVE ;  /* 0x000000000000791b */ /* 0x01efea0003800000 */
.L_x_37:
[----:B------:R-:W-:Y:S01]  /*2e20*/  HFMA2 R32, -RZ, RZ, 0, 9.5367431640625e-07 ;  /* 0x00000010ff207431 */ /* 0x000fe200000001ff */
[----:B------:R-:W-:Y:S02]  /*2e30*/  MOV R29, R16 ;  /* 0x00000010001d7202 */ /* 0x000fe40000000f00 */
[----:B------:R-:W-:-:S07]  /*2e40*/  MOV R43, R31 ;  /* 0x0000001f002b7202 */ /* 0x000fce0000000f00 */
[----:B------:R-:W-:Y:S05]  /*2e50*/  WARPSYNC.COLLECTIVE R34, `(.L_x_38) ;  /* 0x0000000022087348 */ /* 0x000fea0003c00000 */
[----:B------:R1:W2:Y:S02]  /*2e60*/  SHFL.BFLY P2, R31, R29, R32, R23 ;  /* 0x0c0000201d1f7389 */ /* 0x0002a40000040017 */
[----:B-12---:R-:W-:Y:S05]  /*2e70*/  ENDCOLLECTIVE ;  /* 0x000000000000791b */ /* 0x006fea0003800000 */
.L_x_38:
[----:B------:R-:W-:-:S05]  /*2e80*/  HADD2.F32 R17, -RZ, R12.H0_H0 ;  /* 0x2000000cff117230 */ /* 0x000fca0000004100 */
[----:B------:R-:W-:Y:S01]  /*2e90*/  FMUL R17, R22, R17 ;  /* 0x0000001116117220 */ /* 0x000fe20000400000 */
[----:B------:R-:W-:Y:S01]  /*2ea0*/  HFMA2 R32, -RZ, RZ, 0, 4.76837158203125e-07 ;  /* 0x00000008ff207431 */ /* 0x000fe200000001ff */
[----:B------:R-:W-:-:S05]  /*2eb0*/  MOV R9, R31 ;  /* 0x0000001f00097202 */ /* 0x000fca0000000f00 */
[----:B------:R-:W-:-:S05]  /*2ec0*/  FADD R9, R16, R9 ;  /* 0x0000000910097221 */ /* 0x000fca0000000000 */
[----:B------:R-:W-:-:S07]  /*2ed0*/  MOV R29, R9 ;  /* 0x00000009001d7202 */ /* 0x000fce0000000f00 */
[----:B------:R-:W-:Y:S05]  /*2ee0*/  WARPSYNC.COLLECTIVE R34, `(.L_x_39) ;  /* 0x0000000022087348 */ /* 0x000fea0003c00000 */
[----:B------:R1:W2:Y:S02]  /*2ef0*/  SHFL.BFLY P2, R31, R29, R32, R23 ;  /* 0x0c0000201d1f7389 */ /* 0x0002a40000040017 */
[----:B-12---:R-:W-:Y:S05]  /*2f00*/  ENDCOLLECTIVE ;  /* 0x000000000000791b */ /* 0x006fea0003800000 */
.L_x_39:
[----:B------:R-:W-:Y:S01]  /*2f10*/  HFMA2 R32, -RZ, RZ, 0, 2.384185791015625e-07 ;  /* 0x00000004ff207431 */ /* 0x000fe200000001ff */
[----:B------:R-:W-:-:S05]  /*2f20*/  MOV R38, R31 ;  /* 0x0000001f00267202 */ /* 0x000fca0000000f00 */
[----:B------:R-:W-:-:S05]  /*2f30*/  FADD R33, R9, R38 ;  /* 0x0000002609217221 */ /* 0x000fca0000000000 */
[----:B------:R-:W-:-:S07]  /*2f40*/  MOV R29, R33 ;  /* 0x00000021001d7202 */ /* 0x000fce0000000f00 */
[----:B------:R-:W-:Y:S05]  /*2f50*/  WARPSYNC.COLLECTIVE R34, `(.L_x_40) ;  /* 0x0000000022087348 */ /* 0x000fea0003c00000 */
[----:B------:R1:W2:Y:S02]  /*2f60*/  SHFL.BFLY P2, R31, R29, R32, R23 ;  /* 0x0c0000201d1f7389 */ /* 0x0002a40000040017 */
[----:B-12---:R-:W-:Y:S05]  /*2f70*/  ENDCOLLECTIVE ;  /* 0x000000000000791b */ /* 0x006fea0003800000 */
.L_x_40:
[----:B------:R-:W-:Y:S01]  /*2f80*/  HFMA2 R32, -RZ, RZ, 0, 1.1920928955078125e-07 ;  /* 0x00000002ff207431 */ /* 0x000fe200000001ff */
[----:B------:R-:W-:-:S05]  /*2f90*/  MOV R42, R31 ;  /* 0x0000001f002a7202 */ /* 0x000fca0000000f00 */
[----:B------:R-:W-:-:S05]  /*2fa0*/  FADD R9, R33, R42 ;  /* 0x0000002a21097221 */ /* 0x000fca0000000000 */
[----:B------:R-:W-:-:S07]  /*2fb0*/  MOV R29, R9 ;  /* 0x00000009001d7202 */ /* 0x000fce0000000f00 */
[----:B------:R-:W-:Y:S05]  /*2fc0*/  WARPSYNC.COLLECTIVE R34, `(.L_x_41) ;  /* 0x0000000022087348 */ /* 0x000fea0003c00000 */
[----:B------:R1:W2:Y:S02]  /*2fd0*/  SHFL.BFLY P2, R31, R29, R32, R23 ;  /* 0x0c0000201d1f7389 */ /* 0x0002a40000040017 */
[----:B-12---:R-:W-:Y:S05]  /*2fe0*/  ENDCOLLECTIVE ;  /* 0x000000000000791b */ /* 0x006fea0003800000 */
.L_x_41:
[----:B------:R-:W-:Y:S01]  /*2ff0*/  HFMA2 R32, -RZ, RZ, 0, 5.9604644775390625e-08 ;  /* 0x00000001ff207431 */ /* 0x000fe200000001ff */
[----:B------:R-:W-:-:S05]  /*3000*/  MOV R44, R31 ;  /* 0x0000001f002c7202 */ /* 0x000fca0000000f00 */
[----:B------:R-:W-:Y:S01]  /*3010*/  FADD R15, R9, R44 ;  /* 0x0000002c090f7221 */ /* 0x000fe20000000000 */
[----:B------:R-:W-:-:S04]  /*3020*/  FADD R9, R41, R10 ;  /* 0x0000000a29097221 */ /* 0x000fc80000000000 */
[----:B------:R-:W-:-:S07]  /*3030*/  MOV R29, R15 ;  /* 0x0000000f001d7202 */ /* 0x000fce0000000f00 */
[----:B------:R-:W-:Y:S05]  /*3040*/  WARPSYNC.COLLECTIVE R34, `(.L_x_42) ;  /* 0x0000000022087348 */ /* 0x000fea0003c00000 */
[----:B------:R1:W2:Y:S02]  /*3050*/  SHFL.BFLY P2, R31, R29, R32, R23 ;  /* 0x0c0000201d1f7389 */ /* 0x0002a40000040017 */
[----:B-12---:R-:W-:Y:S05]  /*3060*/  ENDCOLLECTIVE ;  /* 0x000000000000791b */ /* 0x006fea0003800000 */
.L_x_42:
[----:B------:R-:W-:Y:S01]  /*3070*/  HFMA2 R32, -RZ, RZ, 0, 9.5367431640625e-07 ;  /* 0x00000010ff207431 */ /* 0x000fe200000001ff */
[----:B------:R-:W-:Y:S02]  /*3080*/  MOV R29, R17 ;  /* 0x00000011001d7202 */ /* 0x000fe40000000f00 */
[----:B------:R-:W-:-:S07]  /*3090*/  MOV R11, R31 ;  /* 0x0000001f000b7202 */ /* 0x000fce0000000f00 */
[----:B------:R-:W-:Y:S05]  /*30a0*/  WARPSYNC.COLLECTIVE R34, `(.L_x_43) ;  /* 0x0000000022087348 */ /* 0x000fea0003c00000 */
[----:B------:R1:W2:Y:S02]  /*30b0*/  SHFL.BFLY P2, R31, R29, R32, R23 ;  /* 0x0c0000201d1f7389 */ /* 0x0002a40000040017 */
[----:B-12---:R-:W-:Y:S05]  /*30c0*/  ENDCOLLECTIVE ;  /* 0x000000000000791b */ /* 0x006fea0003800000 */
.L_x_43:
[----:B------:R-:W-:Y:S01]  /*30d0*/  FADD R11, R15, R11 ;  /* 0x0000000b0f0b7221 */ /* 0x000fe20000000000 */
[--C-:B------:R-:W-:Y:S02]  /*30e0*/  HADD2.F32 R15, -RZ, R13.reuse.H0_H0 ;  /* 0x2000000dff0f7230 */ /* 0x100fe40000004100 */
[----:B------:R-:W-:Y:S02]  /*30f0*/  HADD2.F32 R13, -RZ, R13.H1_H1 ;  /* 0x3000000dff0d7230 */ /* 0x000fe40000004100 */
[----:B------:R-:W-:Y:S01]  /*3100*/  HFMA2 R32, -RZ, RZ, 0, 4.76837158203125e-07 ;  /* 0x00000008ff207431 */ /* 0x000fe200000001ff */
[----:B------:R-:W-:-:S05]  /*3110*/  MOV R20, R31 ;  /* 0x0000001f00147202 */ /* 0x000fca0000000f00 */
[----:B------:R-:W-:-:S05]  /*3120*/  FADD R17, R17, R20 ;  /* 0x0000001411117221 */ /* 0x000fca0000000000 */
[----:B------:R-:W-:-:S07]  /*3130*/  MOV R29, R17 ;  /* 0x00000011001d7202 */ /* 0x000fce0000000f00 */
[----:B------:R-:W-:Y:S05]  /*3140*/  WARPSYNC.COLLECTIVE R34, `(.L_x_44) ;  /* 0x0000000022087348 */ /* 0x000fea0003c00000 */
[----:B------:R1:W2:Y:S02]  /*3150*/  SHFL.BFLY P2, R31, R29, R32, R23 ;  /* 0x0c0000201d1f7389 */ /* 0x0002a40000040017 */
[----:B-12---:R-:W-:Y:S05]  /*3160*/  ENDCOLLECTIVE ;  /* 0x000000000000791b */ /* 0x006fea0003800000 */
.L_x_44:
[----:B------:R-:W-:Y:S01]  /*3170*/  HFMA2 R32, -RZ, RZ, 0, 2.384185791015625e-07 ;  /* 0x00000004ff207431 */ /* 0x000fe200000001ff */
[----:B------:R-:W-:-:S05]  /*3180*/  MOV R10, R31 ;  /* 0x0000001f000a7202 */ /* 0x000fca0000000f00 */
[----:B------:R-:W-:Y:S01]  /*3190*/  FADD R10, R17, R10 ;  /* 0x0000000a110a7221 */ /* 0x000fe20000000000 */
[----:B------:R-:W-:-:S04]  /*31a0*/  HADD2.F32 R17, -RZ, R12.H1_H1 ;  /* 0x3000000cff117230 */ /* 0x000fc80000004100 */
[----:B------:R-:W-:Y:S01]  /*31b0*/  MOV R29, R10 ;  /* 0x0000000a001d7202 */ /* 0x000fe20000000f00 */
[----:B------:R-:W-:-:S07]  /*31c0*/  FMUL R16, R22, R17 ;  /* 0x0000001116107220 */ /* 0x000fce0000400000 */
[----:B------:R-:W-:Y:S05]  /*31d0*/  WARPSYNC.COLLECTIVE R34, `(.L_x_45) ;  /* 0x0000000022087348 */ /* 0x000fea0003c00000 */
[----:B------:R1:W2:Y:S02]  /*31e0*/  SHFL.BFLY P2, R31, R29, R32, R23 ;  /* 0x0c0000201d1f7389 */ /* 0x0002a40000040017 */
[----:B-12---:R-:W-:Y:S05]  /*31f0*/  ENDCOLLECTIVE ;  /* 0x000000000000791b */ /* 0x006fea0003800000 */
.L_x_45:
[----:B------:R-:W-:Y:S01]  /*3200*/  HFMA2 R32, -RZ, RZ, 0, 1.1920928955078125e-07 ;  /* 0x00000002ff207431 */ /* 0x000fe200000001ff */
[----:B------:R-:W-:-:S05]  /*3210*/  MOV R39, R31 ;  /* 0x0000001f00277202 */ /* 0x000fca0000000f00 */
[----:B------:R-:W-:Y:S01]  /*3220*/  FADD R44, R10, R39 ;  /* 0x000000270a2c7221 */ /* 0x000fe20000000000 */
[----:B------:R-:W-:Y:S01]  /*3230*/  FADD R10, R14, R43 ;  /* 0x0000002b0e0a7221 */ /* 0x000fe20000000000 */
[C---:B------:R-:W-:Y:S01]  /*3240*/  FMUL R14, R22.reuse, R15 ;  /* 0x0000000f160e7220 */ /* 0x040fe20000400000 */
[----:B------:R-:W-:Y:S02]  /*3250*/  FMUL R15, R22, R13 ;  /* 0x0000000d160f7220 */ /* 0x000fe40000400000 */
[----:B------:R-:W-:-:S07]  /*3260*/  MOV R29, R44 ;  /* 0x0000002c001d7202 */ /* 0x000fce0000000f00 */
[----:B------:R-:W-:Y:S05]  /*3270*/  WARPSYNC.COLLECTIVE R34, `(.L_x_46) ;  /* 0x0000000022087348 */ /* 0x000fea0003c00000 */
[----:B------:R1:W2:Y:S02]  /*3280*/  SHFL.BFLY P2, R31, R29, R32, R23 ;  /* 0x0c0000201d1f7389 */ /* 0x0002a40000040017 */
[----:B-12---:R-:W-:Y:S05]  /*3290*/  ENDCOLLECTIVE ;  /* 0x000000000000791b */ /* 0x006fea0003800000 */
.L_x_46:
[----:B------:R-:W-:Y:S01]  /*32a0*/  HFMA2 R32, -RZ, RZ, 0, 5.9604644775390625e-08 ;  /* 0x00000001ff207431 */ /* 0x000fe200000001ff */
[----:B------:R-:W-:-:S05]  /*32b0*/  MOV R21, R31 ;  /* 0x0000001f00157202 */ /* 0x000fca0000000f00 */
[----:B------:R-:W-:-:S05]  /*32c0*/  FADD R44, R44, R21 ;  /* 0x000000152c2c7221 */ /* 0x000fca0000000000 */
[----:B------:R-:W-:-:S07]  /*32d0*/  MOV R29, R44 ;  /* 0x0000002c001d7202 */ /* 0x000fce0000000f00 */
[----:B------:R-:W-:Y:S05]  /*32e0*/  WARPSYNC.COLLECTIVE R34, `(.L_x_47) ;  /* 0x0000000022087348 */ /* 0x000fea0003c00000 */
[----:B------:R1:W2:Y:S02]  /*32f0*/  SHFL.BFLY P2, R31, R29, R32, R23 ;  /* 0x0c0000201d1f7389 */ /* 0x0002a40000040017 */
[----:B-12---:R-:W-:Y:S05]  /*3300*/  ENDCOLLECTIVE ;  /* 0x000000000000791b */ /* 0x006fea0003800000 */
.L_x_47:
[----:B------:R-:W-:Y:S01]  /*3310*/  HFMA2 R32, -RZ, RZ, 0, 9.5367431640625e-07 ;  /* 0x00000010ff207431 */ /* 0x000fe200000001ff */
[----:B------:R-:W-:Y:S02]  /*3320*/  MOV R29, R16 ;  /* 0x00000010001d7202 */ /* 0x000fe40000000f00 */
[----:B------:R-:W-:-:S07]  /*3330*/  MOV R21, R31 ;  /* 0x0000001f00157202 */ /* 0x000fce0000000f00 */
[----:B------:R-:W-:Y:S05]  /*3340*/  WARPSYNC.COLLECTIVE R34, `(.L_x_48) ;  /* 0x0000000022087348 */ /* 0x000fea0003c00000 */
[----:B------:R1:W2:Y:S02]  /*3350*/  SHFL.BFLY P2, R31, R29, R32, R23 ;  /* 0x0c0000201d1f7389 */ /* 0x0002a40000040017 */
[----:B-12---:R-:W-:Y:S05]  /*3360*/  ENDCOLLECTIVE ;  /* 0x000000000000791b */ /* 0x006fea0003800000 */
.L_x_48:
[----:B------:R-:W-:Y:S02]  /*3370*/  HFMA2 R32, -RZ, RZ, 0, 4.76837158203125e-07 ;  /* 0x00000008ff207431 */ /* 0x000fe400000001ff */
[----:B------:R-:W-:-:S05]  /*3380*/  FADD R16, R16, R31 ;  /* 0x0000001f10107221 */ /* 0x000fca0000000000 */
[----:B------:R-:W-:-:S07]  /*3390*/  MOV R29, R16 ;  /* 0x00000010001d7202 */ /* 0x000fce0000000f00 */
[----:B------:R-:W-:Y:S05]  /*33a0*/  WARPSYNC.COLLECTIVE R34, `(.L_x_49) ;  /* 0x0000000022087348 */ /* 0x000fea0003c00000 */
[----:B------:R1:W2:Y:S02]  /*33b0*/  SHFL.BFLY P2, R31, R29, R32, R23 ;  /* 0x0c0000201d1f7389 */ /* 0x0002a40000040017 */
[----:B-12---:R-:W-:Y:S05]  /*33c0*/  ENDCOLLECTIVE ;  /* 0x000000000000791b */ /* 0x006fea0003800000 */
.L_x_49:
[----:B------:R-:W-:Y:S02]  /*33d0*/  HFMA2 R32, -RZ, RZ, 0, 2.384185791015625e-07 ;  /* 0x00000004ff207431 */ /* 0x000fe400000001ff */
[----:B------:R-:W-:-:S05]  /*33e0*/  FADD R20, R16, R31 ;  /* 0x0000001f10147221 */ /* 0x000fca0000000000 */
[----:B------:R-:W-:-:S07]  /*33f0*/  MOV R29, R20 ;  /* 0x00000014001d7202 */ /* 0x000fce0000000f00 */
[----:B------:R-:W-:Y:S05]  /*3400*/  WARPSYNC.COLLECTIVE R34, `(.L_x_50) ;  /* 0x0000000022087348 */ /* 0x000fea0003c00000 */
[----:B------:R1:W2:Y:S02]  /*3410*/  SHFL.BFLY P2, R31, R29, R32, R23 ;  /* 0x0c0000201d1f7389 */ /* 0x0002a40000040017 */
[----:B-12---:R-:W-:Y:S05]  /*3420*/  ENDCOLLECTIVE ;  /* 0x000000000000791b */ /* 0x006fea0003800000 */
.L_x_50:
[----:B------:R-:W-:Y:S02]  /*3430*/  HFMA2 R32, -RZ, RZ, 0, 1.1920928955078125e-07 ;  /* 0x00000002ff207431 */ /* 0x000fe400000001ff */
[----:B------:R-:W-:-:S05]  /*3440*/  FADD R12, R20, R31 ;  /* 0x0000001f140c7221 */ /* 0x000fca0000000000 */
[----:B------:R-:W-:-:S07]  /*3450*/  MOV R29, R12 ;  /* 0x0000000c001d7202 */ /* 0x000fce0000000f00 */
[----:B------:R-:W-:Y:S05]  /*3460*/  WARPSYNC.COLLECTIVE R34, `(.L_x_51) ;  /* 0x0000000022087348 */ /* 0x000fea0003c00000 */
[----:B------:R1:W2:Y:S02]  /*3470*/  SHFL.BFLY P2, R31, R29, R32, R23 ;  /* 0x0c0000201d1f7389 */ /* 0x0002a40000040017 */
[----:B-12---:R-:W-:Y:S05]  /*3480*/  ENDCOLLECTIVE ;  /* 0x000000000000791b */ /* 0x006fea0003800000 */
.L_x_51:
        /* <DEDUP_REMOVED lines=8> */
.L_x_52:
[----:B------:R-:W-:Y:S01]  /*3510*/  HFMA2 R32, -RZ, RZ, 0, 9.5367431640625e-07 ;  /* 0x00000010ff207431 */ /* 0x000fe200000001ff */
[----:B------:R-:W-:Y:S02]  /*3520*/  MOV R29, R14 ;  /* 0x0000000e001d7202 */ /* 0x000fe40000000f00 */
[----:B------:R-:W-:-:S07]  /*3530*/  MOV R21, R31 ;  /* 0x0000001f00157202 */ /* 0x000fce0000000f00 */
[----:B------:R-:W-:Y:S05]  /*3540*/  WARPSYNC.COLLECTIVE R34, `(.L_x_53) ;  /* 0x0000000022087348 */ /* 0x000fea0003c00000 */
[----:B------:R1:W2:Y:S02]  /*3550*/  SHFL.BFLY P2, R31, R29, R32, R23 ;  /* 0x0c0000201d1f7389 */ /* 0x0002a40000040017 */
[----:B-12---:R-:W-:Y:S05]  /*3560*/  ENDCOLLECTIVE ;  /* 0x000000000000791b */ /* 0x006fea0003800000 */
.L_x_53:
        /* <DEDUP_REMOVED lines=8> */
.L_x_54:
[----:B------:R-:W-:Y:S01]  /*35f0*/  HFMA2 R32, -RZ, RZ, 0, 2.384185791015625e-07 ;  /* 0x00000004ff207431 */ /* 0x000fe200000001ff */
[----:B------:R-:W-:-:S05]  /*3600*/  MOV R42, R31 ;  /* 0x0000001f002a7202 */ /* 0x000fca0000000f00 */
[----:B------:R-:W-:-:S05]  /*3610*/  FADD R17, R35, R42 ;  /* 0x0000002a23117221 */ /* 0x000fca0000000000 */
[----:B------:R-:W-:-:S07]  /*3620*/  MOV R29, R17 ;  /* 0x00000011001d7202 */ /* 0x000fce0000000f00 */
[----:B------:R-:W-:Y:S05]  /*3630*/  WARPSYNC.COLLECTIVE R34, `(.L_x_55) ;  /* 0x0000000022087348 */ /* 0x000fea0003c00000 */
[----:B------:R1:W2:Y:S02]  /*3640*/  SHFL.BFLY P2, R31, R29, R32, R23 ;  /* 0x0c0000201d1f7389 */ /* 0x0002a40000040017 */
[----:B-12---:R-:W-:Y:S05]  /*3650*/  ENDCOLLECTIVE ;  /* 0x000000000000791b */ /* 0x006fea0003800000 */
.L_x_55:
[----:B------:R-:W-:Y:S01]  /*3660*/  HFMA2 R32, -RZ, RZ, 0, 1.1920928955078125e-07 ;  /* 0x00000002ff207431 */ /* 0x000fe200000001ff */
[----:B------:R-:W-:-:S05]  /*3670*/  MOV R38, R31 ;  /* 0x0000001f00267202 */ /* 0x000fca0000000f00 */
[----:B------:R-:W-:-:S05]  /*3680*/  FADD R17, R17, R38 ;  /* 0x0000002611117221 */ /* 0x000fca0000000000 */
[----:B------:R-:W-:-:S07]  /*3690*/  MOV R29, R17 ;  /* 0x00000011001d7202 */ /* 0x000fce0000000f00 */
[----:B------:R-:W-:Y:S05]  /*36a0*/  WARPSYNC.COLLECTIVE R34, `(.L_x_56) ;  /* 0x0000000022087348 */ /* 0x000fea0003c00000 */
[----:B------:R1:W2:Y:S02]  /*36b0*/  SHFL.BFLY P2, R31, R29, R32, R23 ;  /* 0x0c0000201d1f7389 */ /* 0x0002a40000040017 */
[----:B-12---:R-:W-:Y:S05]  /*36c0*/  ENDCOLLECTIVE ;  /* 0x000000000000791b */ /* 0x006fea0003800000 */
.L_x_56:
[----:B------:R-:W-:Y:S01]  /*36d0*/  HFMA2 R32, -RZ, RZ, 0, 5.9604644775390625e-08 ;  /* 0x00000001ff207431 */ /* 0x000fe200000001ff */
[----:B------:R-:W-:-:S05]  /*36e0*/  MOV R39, R31 ;  /* 0x0000001f00277202 */ /* 0x000fca0000000f00 */
[----:B------:R-:W-:Y:S01]  /*36f0*/  FADD R39, R17, R39 ;  /* 0x0000002711277221 */ /* 0x000fe20000000000 */
[----:B------:R-:W-:-:S04]  /*3700*/  HADD2.F32 R17, -RZ, R18.H0_H0 ;  /* 0x20000012ff117230 */ /* 0x000fc80000004100 */
[----:B------:R-:W-:Y:S01]  /*3710*/  MOV R29, R39 ;  /* 0x00000027001d7202 */ /* 0x000fe20000000f00 */
[----:B------:R-:W-:Y:S01]  /*3720*/  FMUL R16, R22, R17 ;  /* 0x0000001116107220 */ /* 0x000fe20000400000 */
[----:B------:R-:W-:-:S07]  /*3730*/  HADD2.F32 R17, -RZ, R18.H1_H1 ;  /* 0x30000012ff117230 */ /* 0x000fce0000004100 */
[----:B------:R-:W-:Y:S05]  /*3740*/  WARPSYNC.COLLECTIVE R34, `(.L_x_57) ;  /* 0x0000000022087348 */ /* 0x000fea0003c00000 */
[----:B------:R1:W2:Y:S02]  /*3750*/  SHFL.BFLY P2, R31, R29, R32, R23 ;  /* 0x0c0000201d1f7389 */ /* 0x0002a40000040017 */
[----:B-12---:R-:W-:Y:S05]  /*3760*/  ENDCOLLECTIVE ;  /* 0x000000000000791b */ /* 0x006fea0003800000 */
.L_x_57:
[----:B------:R-:W-:Y:S01]  /*3770*/  HFMA2 R32, -RZ, RZ, 0, 9.5367431640625e-07 ;  /* 0x00000010ff207431 */ /* 0x000fe200000001ff */
[----:B------:R-:W-:Y:S02]  /*3780*/  MOV R29, R15 ;  /* 0x0000000f001d7202 */ /* 0x000fe40000000f00 */
[----:B------:R-:W-:-:S07]  /*3790*/  MOV R14, R31 ;  /* 0x0000001f000e7202 */ /* 0x000fce0000000f00 */
[----:B------:R-:W-:Y:S05]  /*37a0*/  WARPSYNC.COLLECTIVE R34, `(.L_x_58) ;  /* 0x0000000022087348 */ /* 0x000fea0003c00000 */
[----:B------:R1:W2:Y:S02]  /*37b0*/  SHFL.BFLY P2, R31, R29, R32, R23 ;  /* 0x0c0000201d1f7389 */ /* 0x0002a40000040017 */
[----:B-12---:R-:W-:Y:S05]  /*37c0*/  ENDCOLLECTIVE ;  /* 0x000000000000791b */ /* 0x006fea0003800000 */
.L_x_58:
[----:B------:R-:W-:Y:S01]  /*37d0*/  FADD R14, R39, R14 ;  /* 0x0000000e270e7221 */ /* 0x000fe20000000000 */
[----:B------:R-:W-:Y:S01]  /*37e0*/  HFMA2 R32, -RZ, RZ, 0, 4.76837158203125e-07 ;  /* 0x00000008ff207431 */ /* 0x000fe200000001ff */
[----:B------:R-:W-:-:S05]  /*37f0*/  MOV R20, R31 ;  /* 0x0000001f00147202 */ /* 0x000fca0000000f00 */
[----:B------:R-:W-:Y:S01]  /*3800*/  FADD R21, R15, R20 ;  /* 0x000000140f157221 */ /* 0x000fe20000000000 */
[----:B------:R-:W-:-:S04]  /*3810*/  FMUL R20, R22, R17 ;  /* 0x0000001116147220 */ /* 0x000fc80000400000 */
[----:B------:R-:W-:-:S07]  /*3820*/  MOV R29, R21 ;  /* 0x00000015001d7202 */ /* 0x000fce0000000f00 */
[----:B------:R-:W-:Y:S05]  /*3830*/  WARPSYNC.COLLECTIVE R34, `(.L_x_59) ;  /* 0x0000000022087348 */ /* 0x000fea0003c00000 */
[----:B------:R1:W2:Y:S02]  /*3840*/  SHFL.BFLY P2, R31, R29, R32, R23 ;  /* 0x0c0000201d1f7389 */ /* 0x0002a40000040017 */
[----:B-12---:R-:W-:Y:S05]  /*3850*/  ENDCOLLECTIVE ;  /* 0x000000000000791b */ /* 0x006fea0003800000 */
.L_x_59:
[----:B------:R-:W-:Y:S01]  /*3860*/  HFMA2 R32, -RZ, RZ, 0, 2.384185791015625e-07 ;  /* 0x00000004ff207431 */ /* 0x000fe200000001ff */
[----:B------:R-:W-:-:S05]  /*3870*/  MOV R38, R31 ;  /* 0x0000001f00267202 */ /* 0x000fca0000000f00 */
[----:B------:R-:W-:-:S05]  /*3880*/  FADD R45, R21, R38 ;  /* 0x00000026152d7221 */ /* 0x000fca0000000000 */
[----:B------:R-:W-:-:S07]  /*3890*/  MOV R29, R45 ;  /* 0x0000002d001d7202 */ /* 0x000fce0000000f00 */
[----:B------:R-:W-:Y:S05]  /*38a0*/  WARPSYNC.COLLECTIVE R34, `(.L_x_60) ;  /* 0x0000000022087348 */ /* 0x000fea0003c00000 */
[----:B------:R1:W2:Y:S02]  /*38b0*/  SHFL.BFLY P2, R31, R29, R32, R23 ;  /* 0x0c0000201d1f7389 */ /* 0x0002a40000040017 */
[----:B-12---:R-:W-:Y:S05]  /*38c0*/  ENDCOLLECTIVE ;  /* 0x000000000000791b */ /* 0x006fea0003800000 */
.L_x_60:
[----:B------:R-:W-:Y:S02]  /*38d0*/  HFMA2 R32, -RZ, RZ, 0, 1.1920928955078125e-07 ;  /* 0x00000002ff207431 */ /* 0x000fe400000001ff */
[----:B------:R-:W-:-:S05]  /*38e0*/  FADD R45, R45, R31 ;  /* 0x0000001f2d2d7221 */ /* 0x000fca0000000000 */
[----:B------:R-:W-:-:S07]  /*38f0*/  MOV R29, R45 ;  /* 0x0000002d001d7202 */ /* 0x000fce0000000f00 */
[----:B------:R-:W-:Y:S05]  /*3900*/  WARPSYNC.COLLECTIVE R34, `(.L_x_61) ;  /* 0x0000000022087348 */ /* 0x000fea0003c00000 */
[----:B------:R1:W2:Y:S02]  /*3910*/  SHFL.BFLY P2, R31, R29, R32, R23 ;  /* 0x0c0000201d1f7389 */ /* 0x0002a40000040017 */
[----:B-12---:R-:W-:Y:S05]  /*3920*/  ENDCOLLECTIVE ;  /* 0x000000000000791b */ /* 0x006fea0003800000 */
.L_x_61:
[----:B------:R-:W-:Y:S01]  /*3930*/  HFMA2 R32, -RZ, RZ, 0, 5.9604644775390625e-08 ;  /* 0x00000001ff207431 */ /* 0x000fe200000001ff */
[----:B------:R-:W-:-:S05]  /*3940*/  MOV R38, R31 ;  /* 0x0000001f00267202 */ /* 0x000fca0000000f00 */
[----:B------:R-:W-:-:S05]  /*3950*/  FADD R38, R45, R38 ;  /* 0x000000262d267221 */ /* 0x000fca0000000000 */
[----:B------:R-:W-:-:S07]  /*3960*/  MOV R29, R38 ;  /* 0x00000026001d7202 */ /* 0x000fce0000000f00 */
[----:B------:R-:W-:Y:S05]  /*3970*/  WARPSYNC.COLLECTIVE R34, `(.L_x_62) ;  /* 0x0000000022087348 */ /* 0x000fea0003c00000 */
[----:B------:R1:W2:Y:S02]  /*3980*/  SHFL.BFLY P2, R31, R29, R32, R23 ;  /* 0x0c0000201d1f7389 */ /* 0x0002a40000040017 */
[----:B-12---:R-:W-:Y:S05]  /*3990*/  ENDCOLLECTIVE ;  /* 0x000000000000791b */ /* 0x006fea0003800000 */
.L_x_62:
[----:B------:R-:W-:Y:S01]  /*39a0*/  HFMA2 R32, -RZ, RZ, 0, 9.5367431640625e-07 ;  /* 0x00000010ff207431 */ /* 0x000fe200000001ff */
[----:B------:R-:W-:Y:S02]  /*39b0*/  MOV R29, R16 ;  /* 0x00000010001d7202 */ /* 0x000fe40000000f00 */
[----:B------:R-:W-:-:S07]  /*39c0*/  MOV R15, R31 ;  /* 0x0000001f000f7202 */ /* 0x000fce0000000f00 */
[----:B------:R-:W-:Y:S05]  /*39d0*/  WARPSYNC.COLLECTIVE R34, `(.L_x_63) ;  /* 0x0000000022087348 */ /* 0x000fea0003c00000 */
[----:B------:R1:W2:Y:S02]  /*39e0*/  SHFL.BFLY P2, R31, R29, R32, R23 ;  /* 0x0c0000201d1f7389 */ /* 0x0002a40000040017 */
[----:B-12---:R-:W-:Y:S05]  /*39f0*/  ENDCOLLECTIVE ;  /* 0x000000000000791b */ /* 0x006fea0003800000 */
.L_x_63:
        /* <DEDUP_REMOVED lines=8> */
.L_x_64:
[----:B------:R-:W-:Y:S01]  /*3a80*/  HFMA2 R32, -RZ, RZ, 0, 2.384185791015625e-07 ;  /* 0x00000004ff207431 */ /* 0x000fe200000001ff */
[----:B------:R-:W-:-:S05]  /*3a90*/  MOV R43, R31 ;  /* 0x0000001f002b7202 */ /* 0x000fca0000000f00 */
[----:B------:R-:W-:-:S05]  /*3aa0*/  FADD R43, R16, R43 ;  /* 0x0000002b102b7221 */ /* 0x000fca0000000000 */
[----:B------:R-:W-:-:S07]  /*3ab0*/  MOV R29, R43 ;  /* 0x0000002b001d7202 */ /* 0x000fce0000000f00 */
[----:B------:R-:W-:Y:S05]  /*3ac0*/  WARPSYNC.COLLECTIVE R34, `(.L_x_65) ;  /* 0x0000000022087348 */ /* 0x000fea0003c00000 */
[----:B------:R1:W2:Y:S02]  /*3ad0*/  SHFL.BFLY P2, R31, R29, R32, R23 ;  /* 0x0c0000201d1f7389 */ /* 0x0002a40000040017 */
[----:B-12---:R-:W-:Y:S05]  /*3ae0*/  ENDCOLLECTIVE ;  /* 0x000000000000791b */ /* 0x006fea0003800000 */
.L_x_65:
[----:B------:R-:W-:Y:S01]  /*3af0*/  HFMA2 R32, -RZ, RZ, 0, 1.1920928955078125e-07 ;  /* 0x00000002ff207431 */ /* 0x000fe200000001ff */
[----:B------:R-:W-:-:S05]  /*3b00*/  MOV R16, R31 ;  /* 0x0000001f00107202 */ /* 0x000fca0000000f00 */
[----:B------:R-:W-:-:S05]  /*3b10*/  FADD R43, R43, R16 ;  /* 0x000000102b2b7221 */ /* 0x000fca0000000000 */
[----:B------:R-:W-:-:S07]  /*3b20*/  MOV R29, R43 ;  /* 0x0000002b001d7202 */ /* 0x000fce0000000f00 */
[----:B------:R-:W-:Y:S05]  /*3b30*/  WARPSYNC.COLLECTIVE R34, `(.L_x_66) ;  /* 0x0000000022087348 */ /* 0x000fea0003c00000 */
[----:B------:R1:W2:Y:S02]  /*3b40*/  SHFL.BFLY P2, R31, R29, R32, R23 ;  /* 0x0c0000201d1f7389 */ /* 0x0002a40000040017 */
[----:B-12---:R-:W-:Y:S05]  /*3b50*/  ENDCOLLECTIVE ;  /* 0x000000000000791b */ /* 0x006fea0003800000 */
.L_x_66:
[----:B------:R-:W-:Y:S01]  /*3b60*/  HFMA2 R32, -RZ, RZ, 0, 5.9604644775390625e-08 ;  /* 0x00000001ff207431 */ /* 0x000fe200000001ff */
[----:B------:R-:W-:-:S05]  /*3b70*/  MOV R16, R31 ;  /* 0x0000001f00107202 */ /* 0x000fca0000000f00 */
[----:B------:R-:W-:-:S05]  /*3b80*/  FADD R16, R43, R16 ;  /* 0x000000102b107221 */ /* 0x000fca0000000000 */
[----:B------:R-:W-:-:S07]  /*3b90*/  MOV R29, R16 ;  /* 0x00000010001d7202 */ /* 0x000fce0000000f00 */
[----:B------:R-:W-:Y:S05]  /*3ba0*/  WARPSYNC.COLLECTIVE R34, `(.L_x_67) ;  /* 0x0000000022087348 */ /* 0x000fea0003c00000 */
[----:B------:R1:W2:Y:S02]  /*3bb0*/  SHFL.BFLY P2, R31, R29, R32, R23 ;  /* 0x0c0000201d1f7389 */ /* 0x0002a40000040017 */
[----:B-12---:R-:W-:Y:S05]  /*3bc0*/  ENDCOLLECTIVE ;  /* 0x000000000000791b */ /* 0x006fea0003800000 */
.L_x_67:
[----:B------:R-:W-:Y:S01]  /*3bd0*/  HFMA2 R32, -RZ, RZ, 0, 9.5367431640625e-07 ;  /* 0x00000010ff207431 */ /* 0x000fe200000001ff */
[----:B------:R-:W-:Y:S02]  /*3be0*/  MOV R29, R20 ;  /* 0x00000014001d7202 */ /* 0x000fe40000000f00 */
[----:B------:R-:W-:-:S07]  /*3bf0*/  MOV R21, R31 ;  /* 0x0000001f00157202 */ /* 0x000fce0000000f00 */
[----:B------:R-:W-:Y:S05]  /*3c00*/  WARPSYNC.COLLECTIVE R34, `(.L_x_68) ;  /* 0x0000000022087348 */ /* 0x000fea0003c00000 */
[----:B------:R1:W2:Y:S02]  /*3c10*/  SHFL.BFLY P2, R31, R29, R32, R23 ;  /* 0x0c0000201d1f7389 */ /* 0x0002a40000040017 */
[----:B-12---:R-:W-:Y:S05]  /*3c20*/  ENDCOLLECTIVE ;  /* 0x000000000000791b */ /* 0x006fea0003800000 */
.L_x_68:
        /* <DEDUP_REMOVED lines=10> */
.L_x_69:
[----:B------:R-:W-:Y:S01]  /*3cd0*/  HFMA2 R32, -RZ, RZ, 0, 2.384185791015625e-07 ;  /* 0x00000004ff207431 */ /* 0x000fe200000001ff */
[----:B------:R-:W-:-:S05]  /*3ce0*/  MOV R42, R31 ;  /* 0x0000001f002a7202 */ /* 0x000fca0000000f00 */
[----:B------:R-:W-:-:S05]  /*3cf0*/  FADD R17, R33, R42 ;  /* 0x0000002a21117221 */ /* 0x000fca0000000000 */
[----:B------:R-:W-:-:S07]  /*3d00*/  MOV R29, R17 ;  /* 0x00000011001d7202 */ /* 0x000fce0000000f00 */
[----:B------:R-:W-:Y:S05]  /*3d10*/  WARPSYNC.COLLECTIVE R34, `(.L_x_70) ;  /* 0x0000000022087348 */ /* 0x000fea0003c00000 */
[----:B------:R1:W2:Y:S02]  /*3d20*/  SHFL.BFLY P2, R31, R29, R32, R23 ;  /* 0x0c0000201d1f7389 */ /* 0x0002a40000040017 */
[----:B-12---:R-:W-:Y:S05]  /*3d30*/  ENDCOLLECTIVE ;  /* 0x000000000000791b */ /* 0x006fea0003800000 */
.L_x_70:
[----:B------:R-:W-:Y:S01]  /*3d40*/  HFMA2 R32, -RZ, RZ, 0, 1.1920928955078125e-07 ;  /* 0x00000002ff207431 */ /* 0x000fe200000001ff */
[----:B------:R-:W-:-:S05]  /*3d50*/  MOV R18, R31 ;  /* 0x0000001f00127202 */ /* 0x000fca0000000f00 */
[----:B------:R-:W-:Y:S01]  /*3d60*/  FADD R17, R17, R18 ;  /* 0x0000001211117221 */ /* 0x000fe20000000000 */
[----:B------:R-:W-:-:S04]  /*3d70*/  FMUL R18, R22, R21 ;  /* 0x0000001516127220 */ /* 0x000fc80000400000 */
[----:B------:R-:W-:-:S07]  /*3d80*/  MOV R29, R17 ;  /* 0x00000011001d7202 */ /* 0x000fce0000000f00 */
[----:B------:R-:W-:Y:S05]  /*3d90*/  WARPSYNC.COLLECTIVE R34, `(.L_x_71) ;  /* 0x0000000022087348 */ /* 0x000fea0003c00000 */
[----:B------:R1:W2:Y:S02]  /*3da0*/  SHFL.BFLY P2, R31, R29, R32, R23 ;  /* 0x0c0000201d1f7389 */ /* 0x0002a40000040017 */
[----:B-12---:R-:W-:Y:S05]  /*3db0*/  ENDCOLLECTIVE ;  /* 0x000000000000791b */ /* 0x006fea0003800000 */
.L_x_71:
[----:B------:R-:W-:Y:S01]  /*3dc0*/  HFMA2 R32, -RZ, RZ, 0, 5.9604644775390625e-08 ;  /* 0x00000001ff207431 */ /* 0x000fe200000001ff */
[----:B------:R-:W-:-:S05]  /*3dd0*/  MOV R43, R31 ;  /* 0x0000001f002b7202 */ /* 0x000fca0000000f00 */
[----:B------:R-:W-:-:S05]  /*3de0*/  FADD R17, R17, R43 ;  /* 0x0000002b11117221 */ /* 0x000fca0000000000 */
[----:B------:R-:W-:-:S07]  /*3df0*/  MOV R29, R17 ;  /* 0x00000011001d7202 */ /* 0x000fce0000000f00 */
[----:B------:R-:W-:Y:S05]  /*3e00*/  WARPSYNC.COLLECTIVE R34, `(.L_x_72) ;  /* 0x0000000022087348 */ /* 0x000fea0003c00000 */
[----:B------:R1:W2:Y:S02]  /*3e10*/  SHFL.BFLY P2, R31, R29, R32, R23 ;  /* 0x0c0000201d1f7389 */ /* 0x0002a40000040017 */
[----:B-12---:R-:W-:Y:S05]  /*3e20*/  ENDCOLLECTIVE ;  /* 0x000000000000791b */ /* 0x006fea0003800000 */
.L_x_72:
[----:B------:R-:W-:Y:S01]  /*3e30*/  HFMA2 R32, -RZ, RZ, 0, 9.5367431640625e-07 ;  /* 0x00000010ff207431 */ /* 0x000fe200000001ff */
[----:B------:R-:W-:Y:S02]  /*3e40*/  MOV R29, R18 ;  /* 0x00000012001d7202 */ /* 0x000fe40000000f00 */
[----:B------:R-:W-:-:S07]  /*3e50*/  MOV R40, R31 ;  /* 0x0000001f00287202 */ /* 0x000fce0000000f00 */
[----:B------:R-:W-:Y:S05]  /*3e60*/  WARPSYNC.COLLECTIVE R34, `(.L_x_73) ;  /* 0x0000000022087348 */ /* 0x000fea0003c00000 */
[----:B------:R1:W2:Y:S02]  /*3e70*/  SHFL.BFLY P2, R31, R29, R32, R23 ;  /* 0x0c0000201d1f7389 */ /* 0x0002a40000040017 */
[----:B-12---:R-:W-:Y:S05]  /*3e80*/  ENDCOLLECTIVE ;  /* 0x000000000000791b */ /* 0x006fea0003800000 */
.L_x_73:
        /* <DEDUP_REMOVED lines=8> */
.L_x_74:
[----:B------:R-:W-:Y:S01]  /*3f10*/  HFMA2 R32, -RZ, RZ, 0, 2.384185791015625e-07 ;  /* 0x00000004ff207431 */ /* 0x000fe200000001ff */
[----:B------:R-:W-:-:S05]  /*3f20*/  MOV R35, R31 ;  /* 0x0000001f00237202 */ /* 0x000fca0000000f00 */
[----:B------:R-:W-:Y:S01]  /*3f30*/  FADD R42, R18, R35 ;  /* 0x00000023122a7221 */ /* 0x000fe20000000000 */
[----:B------:R-:W-:-:S04]  /*3f40*/  FMUL R35, R22, R19 ;  /* 0x0000001316237220 */ /* 0x000fc80000400000 */
[----:B------:R-:W-:-:S07]  /*3f50*/  MOV R29, R42 ;  /* 0x0000002a001d7202 */ /* 0x000fce0000000f00 */
[----:B------:R-:W-:Y:S05]  /*3f60*/  WARPSYNC.COLLECTIVE R34, `(.L_x_75) ;  /* 0x0000000022087348 */ /* 0x000fea0003c00000 */
[----:B------:R1:W2:Y:S02]  /*3f70*/  SHFL.BFLY P2, R31, R29, R32, R23 ;  /* 0x0c0000201d1f7389 */ /* 0x0002a40000040017 */
[----:B-12---:R-:W-:Y:S05]  /*3f80*/  ENDCOLLECTIVE ;  /* 0x000000000000791b */ /* 0x006fea0003800000 */
.L_x_75:
[----:B------:R-:W-:Y:S02]  /*3f90*/  HFMA2 R32, -RZ, RZ, 0, 1.1920928955078125e-07 ;  /* 0x00000002ff207431 */ /* 0x000fe400000001ff */
[----:B------:R-:W-:-:S05]  /*3fa0*/  FADD R18, R42, R31 ;  /* 0x0000001f2a127221 */ /* 0x000fca0000000000 */
[----:B------:R-:W-:-:S07]  /*3fb0*/  MOV R29, R18 ;  /* 0x00000012001d7202 */ /* 0x000fce0000000f00 */
[----:B------:R-:W-:Y:S05]  /*3fc0*/  WARPSYNC.COLLECTIVE R34, `(.L_x_76) ;  /* 0x0000000022087348 */ /* 0x000fea0003c00000 */
[----:B------:R1:W2:Y:S02]  /*3fd0*/  SHFL.BFLY P2, R31, R29, R32, R23 ;  /* 0x0c0000201d1f7389 */ /* 0x0002a40000040017 */
[----:B-12---:R-:W-:Y:S05]  /*3fe0*/  ENDCOLLECTIVE ;  /* 0x000000000000791b */ /* 0x006fea0003800000 */
.L_x_76:
[----:B------:R-:W-:Y:S02]  /*3ff0*/  HFMA2 R32, -RZ, RZ, 0, 5.9604644775390625e-08 ;  /* 0x00000001ff207431 */ /* 0x000fe400000001ff */
[----:B------:R-:W-:-:S05]  /*4000*/  FADD R18, R18, R31 ;  /* 0x0000001f12127221 */ /* 0x000fca0000000000 */
[----:B------:R-:W-:-:S07]  /*4010*/  MOV R29, R18 ;  /* 0x00000012001d7202 */ /* 0x000fce0000000f00 */
[----:B------:R-:W-:Y:S05]  /*4020*/  WARPSYNC.COLLECTIVE R34, `(.L_x_77) ;  /* 0x0000000022087348 */ /* 0x000fea0003c00000 */
[----:B------:R1:W2:Y:S02]  /*4030*/  SHFL.BFLY P2, R31, R29, R32, R23 ;  /* 0x0c0000201d1f7389 */ /* 0x0002a40000040017 */
[----:B-12---:R-:W-:Y:S05]  /*4040*/  ENDCOLLECTIVE ;  /* 0x000000000000791b */ /* 0x006fea0003800000 */
.L_x_77:
[----:B------:R-:W-:Y:S01]  /*4050*/  HFMA2 R32, -RZ, RZ, 0, 9.5367431640625e-07 ;  /* 0x00000010ff207431 */ /* 0x000fe200000001ff */
[----:B------:R-:W-:Y:S02]  /*4060*/  MOV R29, R35 ;  /* 0x00000023001d7202 */ /* 0x000fe40000000f00 */
[----:B------:R-:W-:-:S07]  /*4070*/  MOV R21, R31 ;  /* 0x0000001f00157202 */ /* 0x000fce0000000f00 */
[----:B------:R-:W-:Y:S05]  /*4080*/  WARPSYNC.COLLECTIVE R34, `(.L_x_78) ;  /* 0x0000000022087348 */ /* 0x000fea0003c00000 */
[----:B------:R1:W2:Y:S02]  /*4090*/  SHFL.BFLY P2, R31, R29, R32, R23 ;  /* 0x0c0000201d1f7389 */ /* 0x0002a40000040017 */
[----:B-12---:R-:W-:Y:S05]  /*40a0*/  ENDCOLLECTIVE ;  /* 0x000000000000791b */ /* 0x006fea0003800000 */
.L_x_78:
[----:B------:R-:W-:Y:S01]  /*40b0*/  FADD R18, R18, R21 ;  /* 0x0000001512127221 */ /* 0x000fe20000000000 */
[----:B------:R-:W-:Y:S02]  /*40c0*/  HFMA2 R32, -RZ, RZ, 0, 4.76837158203125e-07 ;  /* 0x00000008ff207431 */ /* 0x000fe400000001ff */
[----:B------:R-:W-:-:S05]  /*40d0*/  FADD R19, R35, R31 ;  /* 0x0000001f23137221 */ /* 0x000fca0000000000 */
[----:B------:R-:W-:-:S07]  /*40e0*/  MOV R29, R19 ;  /* 0x00000013001d7202 */ /* 0x000fce0000000f00 */
[----:B------:R-:W-:Y:S05]  /*40f0*/  WARPSYNC.COLLECTIVE R34, `(.L_x_79) ;  /* 0x0000000022087348 */ /* 0x000fea0003c00000 */
[----:B------:R1:W2:Y:S02]  /*4100*/  SHFL.BFLY P2, R31, R29, R32, R23 ;  /* 0x0c0000201d1f7389 */ /* 0x0002a40000040017 */
[----:B-12---:R-:W-:Y:S05]  /*4110*/  ENDCOLLECTIVE ;  /* 0x000000000000791b */ /* 0x006fea0003800000 */
.L_x_79:
[----:B------:R-:W-:Y:S02]  /*4120*/  HFMA2 R32, -RZ, RZ, 0, 2.384185791015625e-07 ;  /* 0x00000004ff207431 */ /* 0x000fe400000001ff */
[----:B------:R-:W-:-:S05]  /*4130*/  FADD R19, R19, R31 ;  /* 0x0000001f13137221 */ /* 0x000fca0000000000 */
[----:B------:R-:W-:-:S07]  /*4140*/  MOV R29, R19 ;  /* 0x00000013001d7202 */ /* 0x000fce0000000f00 */
[----:B------:R-:W-:Y:S05]  /*4150*/  WARPSYNC.COLLECTIVE R34, `(.L_x_80) ;  /* 0x0000000022087348 */ /* 0x000fea0003c00000 */
[----:B------:R1:W2:Y:S02]  /*4160*/  SHFL.BFLY P2, R31, R29, R32, R23 ;  /* 0x0c0000201d1f7389 */ /* 0x0002a40000040017 */
[----:B-12---:R-:W-:Y:S05]  /*4170*/  ENDCOLLECTIVE ;  /* 0x000000000000791b */ /* 0x006fea0003800000 */
.L_x_80:
[----:B------:R-:W-:Y:S01]  /*4180*/  HFMA2 R32, -RZ, RZ, 0, 1.1920928955078125e-07 ;  /* 0x00000002ff207431 */ /* 0x000fe200000001ff */
[----:B------:R-:W-:-:S05]  /*4190*/  MOV R20, R31 ;  /* 0x0000001f00147202 */ /* 0x000fca0000000f00 */
[----:B------:R-:W-:-:S05]  /*41a0*/  FADD R20, R19, R20 ;  /* 0x0000001413147221 */ /* 0x000fca0000000000 */
[----:B------:R-:W-:-:S07]  /*41b0*/  MOV R29, R20 ;  /* 0x00000014001d7202 */ /* 0x000fce0000000f00 */
[----:B------:R-:W-:Y:S05]  /*41c0*/  WARPSYNC.COLLECTIVE R34, `(.L_x_81) ;  /* 0x0000000022087348 */ /* 0x000fea0003c00000 */
[----:B------:R1:W2:Y:S02]  /*41d0*/  SHFL.BFLY P2, R31, R29, R32, R23 ;  /* 0x0c0000201d1f7389 */ /* 0x0002a40000040017 */
[----:B-12---:R-:W-:Y:S05]  /*41e0*/  ENDCOLLECTIVE ;  /* 0x000000000000791b */ /* 0x006fea0003800000 */
.L_x_81:
        /* <DEDUP_REMOVED lines=8> */
.L_x_82:
[----:B------:R-:W-:Y:S01]  /*4270*/  HFMA2 R32, -RZ, RZ, 0, 9.5367431640625e-07 ;  /* 0x00000010ff207431 */ /* 0x000fe200000001ff */
[----:B------:R-:W-:-:S05]  /*4280*/  MOV R40, R31 ;  /* 0x0000001f00287202 */ /* 0x000fca0000000f00 */
[----:B------:R-:W-:Y:S01]  /*4290*/  FADD R19, R19, R40 ;  /* 0x0000002813137221 */ /* 0x000fe20000000000 */
[--C-:B------:R-:W-:Y:S02]  /*42a0*/  HADD2.F32 R45, -RZ, R20.reuse.H0_H0 ;  /* 0x20000014ff2d7230 */ /* 0x100fe40000004100 */
[----:B------:R-:W-:Y:S02]  /*42b0*/  HADD2.F32 R31, -RZ, R20.H1_H1 ;  /* 0x30000014ff1f7230 */ /* 0x000fe40000004100 */
[--C-:B------:R-:W-:Y:S02]  /*42c0*/  HADD2.F32 R35, -RZ, R21.reuse.H0_H0 ;  /* 0x20000015ff237230 */ /* 0x100fe40000004100 */
[C---:B------:R-:W-:Y:S01]  /*42d0*/  FMUL R45, R22.reuse, R45 ;  /* 0x0000002d162d7220 */ /* 0x040fe20000400000 */
[----:B------:R-:W-:Y:S02]  /*42e0*/  HADD2.F32 R33, -RZ, R21.H1_H1 ;  /* 0x30000015ff217230 */ /* 0x000fe40000004100 */
[C---:B------:R-:W-:Y:S01]  /*42f0*/  FMUL R21, R22.reuse, R31 ;  /* 0x0000001f16157220 */ /* 0x040fe20000400000 */
[C---:B------:R-:W-:Y:S01]  /*4300*/  FMUL R35, R22.reuse, R35 ;  /* 0x0000002316237220 */ /* 0x040fe20000400000 */
[----:B------:R-:W-:Y:S01]  /*4310*/  MOV R29, R45 ;  /* 0x0000002d001d7202 */ /* 0x000fe20000000f00 */
[----:B------:R-:W-:-:S07]  /*4320*/  FMUL R33, R22, R33 ;  /* 0x0000002116217220 */ /* 0x000fce0000400000 */
[----:B------:R-:W-:Y:S05]  /*4330*/  WARPSYNC.COLLECTIVE R34, `(.L_x_83) ;  /* 0x0000000022087348 */ /* 0x000fea0003c00000 */
[----:B------:R1:W2:Y:S02]  /*4340*/  SHFL.BFLY P2, R31, R29, R32, R23 ;  /* 0x0c0000201d1f7389 */ /* 0x0002a40000040017 */
[----:B-12---:R-:W-:Y:S05]  /*4350*/  ENDCOLLECTIVE ;  /* 0x000000000000791b */ /* 0x006fea0003800000 */
.L_x_83:
[----:B------:R-:W-:Y:S01]  /*4360*/  HFMA2 R32, -RZ, RZ, 0, 4.76837158203125e-07 ;  /* 0x00000008ff207431 */ /* 0x000fe200000001ff */
[----:B------:R-:W-:-:S05]  /*4370*/  MOV R22, R31 ;  /* 0x0000001f00167202 */ /* 0x000fca0000000f00 */
[----:B------:R-:W-:-:S05]  /*4380*/  FADD R22, R45, R22 ;  /* 0x000000162d167221 */ /* 0x000fca0000000000 */
[----:B------:R-:W-:-:S07]  /*4390*/  MOV R29, R22 ;  /* 0x00000016001d7202 */ /* 0x000fce0000000f00 */
[----:B------:R-:W-:Y:S05]  /*43a0*/  WARPSYNC.COLLECTIVE R34, `(.L_x_84) ;  /* 0x0000000022087348 */ /* 0x000fea0003c00000 */
[----:B------:R1:W2:Y:S02]  /*43b0*/  SHFL.BFLY P2, R31, R29, R32, R23 ;  /* 0x0c0000201d1f7389 */ /* 0x0002a40000040017 */
[----:B-12---:R-:W-:Y:S05]  /*43c0*/  ENDCOLLECTIVE ;  /* 0x000000000000791b */ /* 0x006fea0003800000 */
.L_x_84:
[----:B------:R-:W-:Y:S02]  /*43d0*/  HFMA2 R32, -RZ, RZ, 0, 2.384185791015625e-07 ;  /* 0x00000004ff207431 */ /* 0x000fe400000001ff */
[----:B------:R-:W-:-:S05]  /*43e0*/  FADD R45, R22, R31 ;  /* 0x0000001f162d7221 */ /* 0x000fca0000000000 */
[----:B------:R-:W-:-:S07]  /*43f0*/  MOV R29, R45 ;  /* 0x0000002d001d7202 */ /* 0x000fce0000000f00 */
[----:B------:R-:W-:Y:S05]  /*4400*/  WARPSYNC.COLLECTIVE R34, `(.L_x_85) ;  /* 0x0000000022087348 */ /* 0x000fea0003c00000 */
[----:B------:R1:W2:Y:S02]  /*4410*/  SHFL.BFLY P2, R31, R29, R32, R23 ;  /* 0x0c0000201d1f7389 */ /* 0x0002a40000040017 */
[----:B-12---:R-:W-:Y:S05]  /*4420*/  ENDCOLLECTIVE ;  /* 0x000000000000791b */ /* 0x006fea0003800000 */
.L_x_85:
[----:B------:R-:W-:Y:S02]  /*4430*/  HFMA2 R32, -RZ, RZ, 0, 1.1920928955078125e-07 ;  /* 0x00000002ff207431 */ /* 0x000fe400000001ff */
[----:B------:R-:W-:-:S05]  /*4440*/  FADD R43, R45, R31 ;  /* 0x0000001f2d2b7221 */ /* 0x000fca0000000000 */
[----:B------:R-:W-:-:S07]  /*4450*/  MOV R29, R43 ;  /* 0x0000002b001d7202 */ /* 0x000fce0000000f00 */
[----:B------:R-:W-:Y:S05]  /*4460*/  WARPSYNC.COLLECTIVE R34, `(.L_x_86) ;  /* 0x0000000022087348 */ /* 0x000fea0003c00000 */
[----:B------:R1:W2:Y:S02]  /*4470*/  SHFL.BFLY P2, R31, R29, R32, R23 ;  /* 0x0c0000201d1f7389 */ /* 0x0002a40000040017 */
[----:B-12---:R-:W-:Y:S05]  /*4480*/  ENDCOLLECTIVE ;  /* 0x000000000000791b */ /* 0x006fea0003800000 */
.L_x_86:
[----:B------:R-:W-:Y:S02]  /*4490*/  HFMA2 R32, -RZ, RZ, 0, 5.9604644775390625e-08 ;  /* 0x00000001ff207431 */ /* 0x000fe400000001ff */
[----:B------:R-:W-:-:S05]  /*44a0*/  FADD R20, R43, R31 ;  /* 0x0000001f2b147221 */ /* 0x000fca0000000000 */
[----:B------:R-:W-:-:S07]  /*44b0*/  MOV R29, R20 ;  /* 0x00000014001d7202 */ /* 0x000fce0000000f00 */
[----:B------:R-:W-:Y:S05]  /*44c0*/  WARPSYNC.COLLECTIVE R34, `(.L_x_87) ;  /* 0x0000000022087348 */ /* 0x000fea0003c00000 */
[----:B------:R1:W2:Y:S02]  /*44d0*/  SHFL.BFLY P2, R31, R29, R32, R23 ;  /* 0x0c0000201d1f7389 */ /* 0x0002a40000040017 */
[----:B-12---:R-:W-:Y:S05]  /*44e0*/  ENDCOLLECTIVE ;  /* 0x000000000000791b */ /* 0x006fea0003800000 */
.L_x_87:
[----:B------:R-:W-:Y:S01]  /*44f0*/  HFMA2 R32, -RZ, RZ, 0, 9.5367431640625e-07 ;  /* 0x00000010ff207431 */ /* 0x000fe200000001ff */
[----:B------:R-:W-:Y:S01]  /*4500*/  MOV R29, R21 ;  /* 0x00000015001d7202 */ /* 0x000fe20000000f00 */
[----:B------:R-:W-:-:S07]  /*4510*/  FADD R20, R20, R31 ;  /* 0x0000001f14147221 */ /* 0x000fce0000000000 */
[----:B------:R-:W-:Y:S05]  /*4520*/  WARPSYNC.COLLECTIVE R34, `(.L_x_88) ;  /* 0x0000000022087348 */ /* 0x000fea0003c00000 */
[----:B------:R1:W2:Y:S02]  /*4530*/  SHFL.BFLY P2, R31, R29, R32, R23 ;  /* 0x0c0000201d1f7389 */ /* 0x0002a40000040017 */
[----:B-12---:R-:W-:Y:S05]  /*4540*/  ENDCOLLECTIVE ;  /* 0x000000000000791b */ /* 0x006fea0003800000 */
.L_x_88:
[----:B------:R-:W-:Y:S01]  /*4550*/  HFMA2 R32, -RZ, RZ, 0, 4.76837158203125e-07 ;  /* 0x00000008ff207431 */ /* 0x000fe200000001ff */
[----:B------:R-:W-:-:S05]  /*4560*/  MOV R42, R31 ;  /* 0x0000001f002a7202 */ /* 0x000fca0000000f00 */
[----:B------:R-:W-:-:S05]  /*4570*/  FADD R42, R21, R42 ;  /* 0x0000002a152a7221 */ /* 0x000fca0000000000 */
[----:B------:R-:W-:-:S07]  /*4580*/  MOV R29, R42 ;  /* 0x0000002a001d7202 */ /* 0x000fce0000000f00 */
[----:B------:R-:W-:Y:S05]  /*4590*/  WARPSYNC.COLLECTIVE R34, `(.L_x_89) ;  /* 0x0000000022087348 */ /* 0x000fea0003c00000 */
[----:B------:R1:W2:Y:S02]  /*45a0*/  SHFL.BFLY P2, R31, R29, R32, R23 ;  /* 0x0c0000201d1f7389 */ /* 0x0002a40000040017 */
[----:B-12---:R-:W-:Y:S05]  /*45b0*/  ENDCOLLECTIVE ;  /* 0x000000000000791b */ /* 0x006fea0003800000 */
.L_x_89:
[----:B------:R-:W-:Y:S01]  /*45c0*/  HFMA2 R32, -RZ, RZ, 0, 2.384185791015625e-07 ;  /* 0x00000004ff207431 */ /* 0x000fe200000001ff */
[----:B------:R-:W-:-:S05]  /*45d0*/  MOV R43, R31 ;  /* 0x0000001f002b7202 */ /* 0x000fca0000000f00 */
[----:B------:R-:W-:-:S05]  /*45e0*/  FADD R42, R42, R43 ;  /* 0x0000002b2a2a7221 */ /* 0x000fca0000000000 */
[----:B------:R-:W-:-:S07]  /*45f0*/  MOV R29, R42 ;  /* 0x0000002a001d7202 */ /* 0x000fce0000000f00 */
[----:B------:R-:W-:Y:S05]  /*4600*/  WARPSYNC.COLLECTIVE R34, `(.L_x_90) ;  /* 0x0000000022087348 */ /* 0x000fea0003c00000 */
[----:B------:R1:W2:Y:S02]  /*4610*/  SHFL.BFLY P2, R31, R29, R32, R23 ;  /* 0x0c0000201d1f7389 */ /* 0x0002a40000040017 */
[----:B-12---:R-:W-:Y:S05]  /*4620*/  ENDCOLLECTIVE ;  /* 0x000000000000791b */ /* 0x006fea0003800000 */
.L_x_90:
[----:B------:R-:W-:Y:S01]  /*4630*/  HFMA2 R32, -RZ, RZ, 0, 1.1920928955078125e-07 ;  /* 0x00000002ff207431 */ /* 0x000fe200000001ff */
[----:B------:R-:W-:-:S05]  /*4640*/  MOV R21, R31 ;  /* 0x0000001f00157202 */ /* 0x000fca0000000f00 */
[----:B------:R-:W-:-:S05]  /*4650*/  FADD R21, R42, R21 ;  /* 0x000000152a157221 */ /* 0x000fca0000000000 */
[----:B------:R-:W-:-:S07]  /*4660*/  MOV R29, R21 ;  /* 0x00000015001d7202 */ /* 0x000fce0000000f00 */
[----:B------:R-:W-:Y:S05]  /*4670*/  WARPSYNC.COLLECTIVE R34, `(.L_x_91) ;  /* 0x0000000022087348 */ /* 0x000fea0003c00000 */
[----:B------:R1:W2:Y:S02]  /*4680*/  SHFL.BFLY P2, R31, R29, R32, R23 ;  /* 0x0c0000201d1f7389 */ /* 0x0002a40000040017 */
[----:B-12---:R-:W-:Y:S05]  /*4690*/  ENDCOLLECTIVE ;  /* 0x000000000000791b */ /* 0x006fea0003800000 */
.L_x_91:
[----:B------:R-:W-:Y:S01]  /*46a0*/  MOV R32, 0x1 ;  /* 0x0000000100207802 */ /* 0x000fe20000000f00 */
[----:B------:R-:W-:-:S07]  /*46b0*/  FADD R29, R21, R31 ;  /* 0x0000001f151d7221 */ /* 0x000fce0000000000 */
[----:B------:R-:W-:Y:S05]  /*46c0*/  WARPSYNC.COLLECTIVE R34, `(.L_x_92) ;  /* 0x0000000022087348 */ /* 0x000fea0003c00000 */
[----:B------:R1:W2:Y:S02]  /*46d0*/  SHFL.BFLY P2, R31, R29, R32, R23 ;  /* 0x0c0000201d1f7389 */ /* 0x0002a40000040017 */
[----:B-12---:R-:W-:Y:S05]  /*46e0*/  ENDCOLLECTIVE ;  /* 0x000000000000791b */ /* 0x006fea0003800000 */
.L_x_92:
[----:B------:R-:W-:Y:S02]  /*46f0*/  HFMA2 R32, -RZ, RZ, 0, 9.5367431640625e-07 ;  /* 0x00000010ff207431 */ /* 0x000fe400000001ff */
[----:B------:R-:W-:Y:S01]  /*4700*/  FADD R21, R29, R31 ;  /* 0x0000001f1d157221 */ /* 0x000fe20000000000 */
[----:B------:R-:W-:-:S07]  /*4710*/  MOV R29, R35 ;  /* 0x00000023001d7202 */ /* 0x000fce0000000f00 */
[----:B------:R-:W-:Y:S05]  /*4720*/  WARPSYNC.COLLECTIVE R34, `(.L_x_93) ;  /* 0x0000000022087348 */ /* 0x000fea0003c00000 */
[----:B------:R1:W2:Y:S02]  /*4730*/  SHFL.BFLY P2, R31, R29, R32, R23 ;  /* 0x0c0000201d1f7389 */ /* 0x0002a40000040017 */
[----:B-12---:R-:W-:Y:S05]  /*4740*/  ENDCOLLECTIVE ;  /* 0x000000000000791b */ /* 0x006fea0003800000 */
.L_x_93:
[----:B------:R-:W-:Y:S01]  /*4750*/  HFMA2 R32, -RZ, RZ, 0, 4.76837158203125e-07 ;  /* 0x00000008ff207431 */ /* 0x000fe200000001ff */
[----:B------:R-:W-:-:S05]  /*4760*/  MOV R22, R31 ;  /* 0x0000001f00167202 */ /* 0x000fca0000000f00 */
[----:B------:R-:W-:-:S05]  /*4770*/  FADD R22, R35, R22 ;  /* 0x0000001623167221 */ /* 0x000fca0000000000 */
[----:B------:R-:W-:-:S07]  /*4780*/  MOV R29, R22 ;  /* 0x00000016001d7202 */ /* 0x000fce0000000f00 */
[----:B------:R-:W-:Y:S05]  /*4790*/  WARPSYNC.COLLECTIVE R34, `(.L_x_94) ;  /* 0x0000000022087348 */ /* 0x000fea0003c00000 */
[----:B------:R1:W2:Y:S02]  /*47a0*/  SHFL.BFLY P2, R31, R29, R32, R23 ;  /* 0x0c0000201d1f7389 */ /* 0x0002a40000040017 */
[----:B-12---:R-:W-:Y:S05]  /*47b0*/  ENDCOLLECTIVE ;  /* 0x000000000000791b */ /* 0x006fea0003800000 */
.L_x_94:
[----:B------:R-:W-:Y:S01]  /*47c0*/  HFMA2 R32, -RZ, RZ, 0, 2.384185791015625e-07 ;  /* 0x00000004ff207431 */ /* 0x000fe200000001ff */
[----:B------:R-:W-:-:S05]  /*47d0*/  MOV R35, R31 ;  /* 0x0000001f00237202 */ /* 0x000fca0000000f00 */
[----:B------:R-:W-:-:S05]  /*47e0*/  FADD R22, R22, R35 ;  /* 0x0000002316167221 */ /* 0x000fca0000000000 */
[----:B------:R-:W-:-:S07]  /*47f0*/  MOV R29, R22 ;  /* 0x00000016001d7202 */ /* 0x000fce0000000f00 */
[----:B------:R-:W-:Y:S05]  /*4800*/  WARPSYNC.COLLECTIVE R34, `(.L_x_95) ;  /* 0x0000000022087348 */ /* 0x000fea0003c00000 */
[----:B------:R1:W2:Y:S02]  /*4810*/  SHFL.BFLY P2, R31, R29, R32, R23 ;  /* 0x0c0000201d1f7389 */ /* 0x0002a40000040017 */
[----:B-12---:R-:W-:Y:S05]  /*4820*/  ENDCOLLECTIVE ;  /* 0x000000000000791b */ /* 0x006fea0003800000 */
.L_x_95:
[----:B------:R-:W-:Y:S02]  /*4830*/  HFMA2 R32, -RZ, RZ, 0, 1.1920928955078125e-07 ;  /* 0x00000002ff207431 */ /* 0x000fe400000001ff */
[----:B------:R-:W-:-:S05]  /*4840*/  FADD R35, R22, R31 ;  /* 0x0000001f16237221 */ /* 0x000fca0000000000 */
[----:B------:R-:W-:-:S07]  /*4850*/  MOV R29, R35 ;  /* 0x00000023001d7202 */ /* 0x000fce0000000f00 */
[----:B------:R-:W-:Y:S05]  /*4860*/  WARPSYNC.COLLECTIVE R34, `(.L_x_96) ;  /* 0x0000000022087348 */ /* 0x000fea0003c00000 */
[----:B------:R1:W2:Y:S02]  /*4870*/  SHFL.BFLY P2, R31, R29, R32, R23 ;  /* 0x0c0000201d1f7389 */ /* 0x0002a40000040017 */
[----:B-12---:R-:W-:Y:S05]  /*4880*/  ENDCOLLECTIVE ;  /* 0x000000000000791b */ /* 0x006fea0003800000 */
.L_x_96:
[----:B------:R-:W-:Y:S02]  /*4890*/  HFMA2 R32, -RZ, RZ, 0, 5.9604644775390625e-08 ;  /* 0x00000001ff207431 */ /* 0x000fe400000001ff */
[----:B------:R-:W-:-:S05]  /*48a0*/  FADD R42, R35, R31 ;  /* 0x0000001f232a7221 */ /* 0x000fca0000000000 */
[----:B------:R-:W-:-:S07]  /*48b0*/  MOV R29, R42 ;  /* 0x0000002a001d7202 */ /* 0x000fce0000000f00 */
[----:B------:R-:W-:Y:S05]  /*48c0*/  WARPSYNC.COLLECTIVE R34, `(.L_x_97) ;  /* 0x0000000022087348 */ /* 0x000fea0003c00000 */
[----:B------:R1:W2:Y:S02]  /*48d0*/  SHFL.BFLY P2, R31, R29, R32, R23 ;  /* 0x0c0000201d1f7389 */ /* 0x0002a40000040017 */
[----:B-12---:R-:W-:Y:S05]  /*48e0*/  ENDCOLLECTIVE ;  /* 0x000000000000791b */ /* 0x006fea0003800000 */
.L_x_97:
[----:B------:R-:W-:Y:S01]  /*48f0*/  HFMA2 R32, -RZ, RZ, 0, 9.5367431640625e-07 ;  /* 0x00000010ff207431 */ /* 0x000fe200000001ff */
[----:B------:R-:W-:Y:S02]  /*4900*/  MOV R29, R33 ;  /* 0x00000021001d7202 */ /* 0x000fe40000000f00 */
[----:B------:R-:W-:-:S07]  /*4910*/  MOV R35, R31 ;  /* 0x0000001f00237202 */ /* 0x000fce0000000f00 */
[----:B------:R-:W-:Y:S05]  /*4920*/  WARPSYNC.COLLECTIVE R34, `(.L_x_98) ;  /* 0x0000000022087348 */ /* 0x000fea0003c00000 */
[----:B------:R1:W2:Y:S02]  /*4930*/  SHFL.BFLY P2, R31, R29, R32, R23 ;  /* 0x0c0000201d1f7389 */ /* 0x0002a40000040017 */
[----:B-12---:R-:W-:Y:S05]  /*4940*/  ENDCOLLECTIVE ;  /* 0x000000000000791b */ /* 0x006fea0003800000 */
.L_x_98:
[----:B------:R-:W-:Y:S01]  /*4950*/  FADD R22, R42, R35 ;  /* 0x000000232a167221 */ /* 0x000fe20000000000 */
[----:B------:R-:W-:Y:S02]  /*4960*/  HFMA2 R32, -RZ, RZ, 0, 4.76837158203125e-07 ;  /* 0x00000008ff207431 */ /* 0x000fe400000001ff */
[----:B------:R-:W-:-:S05]  /*4970*/  FADD R41, R33, R31 ;  /* 0x0000001f21297221 */ /* 0x000fca0000000000 */
[----:B------:R-:W-:-:S07]  /*4980*/  MOV R29, R41 ;  /* 0x00000029001d7202 */ /* 0x000fce0000000f00 */
[----:B------:R-:W-:Y:S05]  /*4990*/  WARPSYNC.COLLECTIVE R34, `(.L_x_99) ;  /* 0x0000000022087348 */ /* 0x000fea0003c00000 */
[----:B------:R1:W2:Y:S02]  /*49a0*/  SHFL.BFLY P2, R31, R29, R32, R23 ;  /* 0x0c0000201d1f7389 */ /* 0x0002a40000040017 */
[----:B-12---:R-:W-:Y:S05]  /*49b0*/  ENDCOLLECTIVE ;  /* 0x000000000000791b */ /* 0x006fea0003800000 */
.L_x_99:
[----:B------:R-:W-:Y:S02]  /*49c0*/  HFMA2 R32, -RZ, RZ, 0, 2.384185791015625e-07 ;  /* 0x00000004ff207431 */ /* 0x000fe400000001ff */
[----:B------:R-:W-:-:S05]  /*49d0*/  FADD R35, R41, R31 ;  /* 0x0000001f29237221 */ /* 0x000fca0000000000 */
[----:B------:R-:W-:-:S07]  /*49e0*/  MOV R29, R35 ;  /* 0x00000023001d7202 */ /* 0x000fce0000000f00 */
[----:B------:R-:W-:Y:S05]  /*49f0*/  WARPSYNC.COLLECTIVE R34, `(.L_x_100) ;  /* 0x0000000022087348 */ /* 0x000fea0003c00000 */
[----:B------:R1:W2:Y:S02]  /*4a00*/  SHFL.BFLY P2, R31, R29, R32, R23 ;  /* 0x0c0000201d1f7389 */ /* 0x0002a40000040017 */
[----:B-12---:R-:W-:Y:S05]  /*4a10*/  ENDCOLLECTIVE ;  /* 0x000000000000791b */ /* 0x006fea0003800000 */
.L_x_100:
[----:B------:R-:W-:Y:S02]  /*4a20*/  HFMA2 R32, -RZ, RZ, 0, 1.1920928955078125e-07 ;  /* 0x00000002ff207431 */ /* 0x000fe400000001ff */
[----:B------:R-:W-:-:S05]  /*4a30*/  FADD R33, R35, R31 ;  /* 0x0000001f23217221 */ /* 0x000fca0000000000 */
[----:B------:R-:W-:-:S07]  /*4a40*/  MOV R29, R33 ;  /* 0x00000021001d7202 */ /* 0x000fce0000000f00 */
[----:B------:R-:W-:Y:S05]  /*4a50*/  WARPSYNC.COLLECTIVE R34, `(.L_x_101) ;  /* 0x0000000022087348 */ /* 0x000fea0003c00000 */
[----:B------:R1:W2:Y:S02]  /*4a60*/  SHFL.BFLY P2, R31, R29, R32, R23 ;  /* 0x0c0000201d1f7389 */ /* 0x0002a40000040017 */
[----:B-12---:R-:W-:Y:S05]  /*4a70*/  ENDCOLLECTIVE ;  /* 0x000000000000791b */ /* 0x006fea0003800000 */
.L_x_101:
[----:B------:R-:W-:Y:S01]  /*4a80*/  HFMA2 R32, -RZ, RZ, 0, 5.9604644775390625e-08 ;  /* 0x00000001ff207431 */ /* 0x000fe200000001ff */
[----:B------:R-:W-:-:S05]  /*4a90*/  MOV R38, R31 ;  /* 0x0000001f00267202 */ /* 0x000fca0000000f00 */
[----:B------:R-:W-:-:S05]  /*4aa0*/  FADD R38, R33, R38 ;  /* 0x0000002621267221 */ /* 0x000fca0000000000 */
[----:B------:R-:W-:-:S07]  /*4ab0*/  MOV R29, R38 ;  /* 0x00000026001d7202 */ /* 0x000fce0000000f00 */
[----:B------:R-:W-:Y:S05]  /*4ac0*/  WARPSYNC.COLLECTIVE R34, `(.L_x_102) ;  /* 0x0000000022087348 */ /* 0x000fea0003c00000 */
[----:B------:R1:W2:Y:S02]  /*4ad0*/  SHFL.BFLY P2, R31, R29, R32, R23 ;  /* 0x0c0000201d1f7389 */ /* 0x0002a40000040017 */
[----:B-12---:R-:W-:Y:S05]  /*4ae0*/  ENDCOLLECTIVE ;  /* 0x000000000000791b */ /* 0x006fea0003800000 */
.L_x_102:
[----:B------:R-:W-:Y:S01]  /*4af0*/  MOV R39, R31 ;  /* 0x0000001f00277202 */ /* 0x000fe20000000f00 */
[----:B------:R-:W-:Y:S06]  /*4b00*/  BRA `(.L_x_103) ;  /* 0xffffffcc00d47947 */ /* 0x000fec000383ffff */
        .weak           $__internal_0_$__cuda_sm20_rcp_rn_f32_slowpath
        .type           $__internal_0_$__cuda_sm20_rcp_rn_f32_slowpath,@function
        .size           $__internal_0_$__cuda_sm20_rcp_rn_f32_slowpath,(.L_x_109 - $__internal_0_$__cuda_sm20_rcp_rn_f32_slowpath)
$__internal_0_$__cuda_sm20_rcp_rn_f32_slowpath:
[----:B------:R-:W-:Y:S01]  /*4b10*/  SHF.L.U32 R2, R0, 0x1, RZ ;  /* 0x0000000100027819 */ /* 0x000fe200000006ff */
[----:B------:R-:W-:Y:S03]  /*4b20*/  BSSY.RECONVERGENT B1, `(.L_x_104) ;  /* 0x0000030000017945 */ /* 0x000fe60003800200 */
[----:B------:R-:W-:-:S04]  /*4b30*/  SHF.R.U32.HI R2, RZ, 0x18, R2 ;  /* 0x00000018ff027819 */ /* 0x000fc80000011602 */
[----:B------:R-:W-:-:S13]  /*4b40*/  ISETP.NE.U32.AND P0, PT, R2, RZ, PT ;  /* 0x000000ff0200720c */ /* 0x000fda0003f05070 */
[----:B------:R-:W-:Y:S05]  /*4b50*/  @P0 BRA `(.L_x_105) ;  /* 0x0000000000280947 */ /* 0x000fea0003800000 */
[----:B------:R-:W-:-:S04]  /*4b60*/  SHF.L.U32 R2, R0, 0x1, RZ ;  /* 0x0000000100027819 */ /* 0x000fc800000006ff */
[----:B------:R-:W-:-:S13]  /*4b70*/  ISETP.NE.AND P0, PT, R2, RZ, PT ;  /* 0x000000ff0200720c */ /* 0x000fda0003f05270 */
[----:B------:R-:W-:Y:S01]  /*4b80*/  @P0 FFMA R4, R0, 1.84467440737095516160e+19, RZ ;  /* 0x5f80000000040823 */ /* 0x000fe200000000ff */
[----:B------:R-:W-:Y:S08]  /*4b90*/  @!P0 MUFU.RCP R3, R0 ;  /* 0x0000000000038308 */ /* 0x000ff00000001000 */
[----:B------:R-:W1:Y:S02]  /*4ba0*/  @P0 MUFU.RCP R5, R4 ;  /* 0x0000000400050308 */ /* 0x000e640000001000 */
[----:B-1----:R-:W-:-:S04]  /*4bb0*/  @P0 FFMA R2, R4, R5, -1 ;  /* 0xbf80000004020423 */ /* 0x002fc80000000005 */
[----:B------:R-:W-:-:S04]  /*4bc0*/  @P0 FADD.FTZ R2, -R2, -RZ ;  /* 0x800000ff02020221 */ /* 0x000fc80000010100 */
[----:B------:R-:W-:-:S04]  /*4bd0*/  @P0 FFMA R2, R5, R2, R5 ;  /* 0x0000000205020223 */ /* 0x000fc80000000005 */
[----:B------:R-:W-:Y:S01]  /*4be0*/  @P0 FFMA R3, R2, 1.84467440737095516160e+19, RZ ;  /* 0x5f80000002030823 */ /* 0x000fe200000000ff */
[----:B------:R-:W-:Y:S06]  /*4bf0*/  BRA `(.L_x_106) ;  /* 0x0000000000887947 */ /* 0x000fec0003800000 */
.L_x_105:
[----:B------:R-:W-:-:S04]  /*4c00*/  IADD3 R3, PT, PT, R2, -0xfd, RZ ;  /* 0xffffff0302037810 */ /* 0x000fc80007ffe0ff */
[----:B------:R-:W-:-:S13]  /*4c10*/  ISETP.GT.U32.AND P0, PT, R3, 0x1, PT ;  /* 0x000000010300780c */ /* 0x000fda0003f04070 */
[----:B------:R-:W-:Y:S05]  /*4c20*/  @P0 BRA `(.L_x_107) ;  /* 0x0000000000780947 */ /* 0x000fea0003800000 */
[----:B------:R-:W-:Y:S01]  /*4c30*/  LOP3.LUT R4, R0, 0x7fffff, RZ, 0xc0, !PT ;  /* 0x007fffff00047812 */ /* 0x000fe200078ec0ff */
[----:B------:R-:W-:-:S03]  /*4c40*/  HFMA2 R10, -RZ, RZ, 0, 1.78813934326171875e-07 ;  /* 0x00000003ff0a7431 */ /* 0x000fc600000001ff */
[----:B------:R-:W-:-:S04]  /*4c50*/  LOP3.LUT R4, R4, 0x3f800000, RZ, 0xfc, !PT ;  /* 0x3f80000004047812 */ /* 0x000fc800078efcff */
[----:B------:R-:W1:Y:S01]  /*4c60*/  MUFU.RCP R5, R4 ;  /* 0x0000000400057308 */ /* 0x000e620000001000 */
[----:B------:R-:W-:Y:S01]  /*4c70*/  SHF.L.U32 R9, R10, R3, RZ ;  /* 0x000000030a097219 */ /* 0x000fe200000006ff */
[----:B-1----:R-:W-:-:S04]  /*4c80*/  FFMA R6, R4, R5, -1 ;  /* 0xbf80000004067423 */ /* 0x002fc80000000005 */
[----:B------:R-:W-:-:S04]  /*4c90*/  FADD.FTZ R6, -R6, -RZ ;  /* 0x800000ff06067221 */ /* 0x000fc80000010100 */
[CCC-:B------:R-:W-:Y:S01]  /*4ca0*/  FFMA.RM R7, R5.reuse, R6.reuse, R5.reuse ;  /* 0x0000000605077223 */ /* 0x1c0fe20000004005 */
[----:B------:R-:W-:-:S04]  /*4cb0*/  FFMA.RP R6, R5, R6, R5 ;  /* 0x0000000605067223 */ /* 0x000fc80000008005 */
[C---:B------:R-:W-:Y:S02]  /*4cc0*/  LOP3.LUT R5, R7.reuse, 0x7fffff, RZ, 0xc0, !PT ;  /* 0x007fffff07057812 */ /* 0x040fe400078ec0ff */
[----:B------:R-:W-:Y:S02]  /*4cd0*/  FSETP.NEU.FTZ.AND P0, PT, R7, R6, PT ;  /* 0x000000060700720b */ /* 0x000fe40003f1d000 */
[----:B------:R-:W-:Y:S02]  /*4ce0*/  LOP3.LUT R6, R5, 0x800000, RZ, 0xfc, !PT ;  /* 0x0080000005067812 */ /* 0x000fe400078efcff */
[----:B------:R-:W-:Y:S02]  /*4cf0*/  SEL R5, RZ, 0xffffffff, !P0 ;  /* 0xffffffffff057807 */ /* 0x000fe40004000000 */
[----:B------:R-:W-:Y:S02]  /*4d00*/  LOP3.LUT R4, R9, R6, RZ, 0xc0, !PT ;  /* 0x0000000609047212 */ /* 0x000fe400078ec0ff */
[----:B------:R-:W-:-:S02]  /*4d10*/  IADD3 R5, PT, PT, -R5, RZ, RZ ;  /* 0x000000ff05057210 */ /* 0x000fc40007ffe1ff */
[-C--:B------:R-:W-:Y:S02]  /*4d20*/  SHF.R.U32.HI R4, RZ, R3.reuse, R4 ;  /* 0x00000003ff047219 */ /* 0x080fe40000011604 */
[----:B------:R-:W-:Y:S02]  /*4d30*/  LOP3.LUT P1, RZ, R5, R3, R6, 0xf8, !PT ;  /* 0x0000000305ff7212 */ /* 0x000fe4000782f806 */
[C---:B------:R-:W-:Y:S02]  /*4d40*/  LOP3.LUT P0, RZ, R4.reuse, 0x1, RZ, 0xc0, !PT ;  /* 0x0000000104ff7812 */ /* 0x040fe4000780c0ff */
[----:B------:R-:W-:-:S04]  /*4d50*/  LOP3.LUT P2, RZ, R4, 0x2, RZ, 0xc0, !PT ;  /* 0x0000000204ff7812 */ /* 0x000fc8000784c0ff */
[----:B------:R-:W-:Y:S02]  /*4d60*/  PLOP3.LUT P0, PT, P0, P1, P2, 0xe0, 0x0 ;  /* 0x000000000000781c */ /* 0x000fe40000703c20 */
[----:B------:R-:W-:Y:S02]  /*4d70*/  LOP3.LUT P1, RZ, R0, 0x7fffff, RZ, 0xc0, !PT ;  /* 0x007fffff00ff7812 */ /* 0x000fe4000782c0ff */
[----:B------:R-:W-:-:S04]  /*4d80*/  SEL R3, RZ, 0x1, !P0 ;  /* 0x00000001ff037807 */ /* 0x000fc80004000000 */
[----:B------:R-:W-:-:S04]  /*4d90*/  IADD3 R3, PT, PT, -R3, RZ, RZ ;  /* 0x000000ff03037210 */ /* 0x000fc80007ffe1ff */
[----:B------:R-:W-:Y:S02]  /*4da0*/  ISETP.GE.AND P0, PT, R3, RZ, PT ;  /* 0x000000ff0300720c */ /* 0x000fe40003f06270 */
[----:B------:R-:W-:-:S04]  /*4db0*/  IADD3 R3, PT, PT, R2, -0xfc, RZ ;  /* 0xffffff0402037810 */ /* 0x000fc80007ffe0ff */
[----:B------:R-:W-:-:S07]  /*4dc0*/  SHF.R.U32.HI R3, RZ, R3, R6 ;  /* 0x00000003ff037219 */ /* 0x000fce0000011606 */
[----:B------:R-:W-:-:S04]  /*4dd0*/  @!P0 IADD3 R3, PT, PT, R3, 0x1, RZ ;  /* 0x0000000103038810 */ /* 0x000fc80007ffe0ff */
[----:B------:R-:W-:-:S04]  /*4de0*/  @!P1 SHF.L.U32 R3, R3, 0x1, RZ ;  /* 0x0000000103039819 */ /* 0x000fc800000006ff */
[----:B------:R-:W-:Y:S01]  /*4df0*/  LOP3.LUT R3, R3, 0x80000000, R0, 0xf8, !PT ;  /* 0x8000000003037812 */ /* 0x000fe200078ef800 */
[----:B------:R-:W-:Y:S06]  /*4e00*/  BRA `(.L_x_106) ;  /* 0x0000000000047947 */ /* 0x000fec0003800000 */
.L_x_107:
[----:B------:R1:W2:Y:S02]  /*4e10*/  MUFU.RCP R3, R0 ;  /* 0x0000000000037308 */ /* 0x0002a40000001000 */
.L_x_106:
[----:B------:R-:W-:Y:S05]  /*4e20*/  BSYNC.RECONVERGENT B1 ;  /* 0x0000000000017941 */ /* 0x000fea0003800200 */
.L_x_104:
[----:B--2---:R-:W-:Y:S01]  /*4e30*/  MOV R4, R3 ;  /* 0x0000000300047202 */ /* 0x004fe20000000f00 */
[----:B------:R-:W-:Y:S01]  /*4e40*/  HFMA2 R3, -RZ, RZ, 0, 0 ;  /* 0x00000000ff037431 */ /* 0x000fe200000001ff */
[----:B------:R-:W-:-:S04]  /*4e50*/  MOV R2, R8 ;  /* 0x0000000800027202 */ /* 0x000fc80000000f00 */
[----:B-1----:R-:W-:Y:S05]  /*4e60*/  RET.REL.NODEC R2 `(_Z32flashattn_warp_full_softmax_v12cPK6__halfS1_S1_Pfiif) ;  /* 0xffffffb002647950 */ /* 0x002fea0003c3ffff */
.L_x_108:
[----:B------:R-:W-:-:S00]  /*4e70*/  BRA `(.L_x_108) ;  /* 0xfffffffc00fc7947 */ /* 0x000fc0000383ffff */
[----:B------:R-:W-:-:S00]  /*4e80*/  NOP ;  /* 0x0000000000007918 */ /* 0x000fc00000000000 */
[----:B------:R-:W-:-:S00]  /*4e90*/  NOP ;  /* 0x0000000000007918 */ /* 0x000fc00000000000 */
[----:B------:R-:W-:-:S00]  /*4ea0*/  NOP ;  /* 0x0000000000007918 */ /* 0x000fc00000000000 */
[----:B------:R-:W-:-:S00]  /*4eb0*/  NOP ;  /* 0x0000000000007918 */ /* 0x000fc00000000000 */
[----:B------:R-:W-:-:S00]  /*4ec0*/  NOP ;  /* 0x0000000000007918 */ /* 0x000fc00000000000 */
[----:B------:R-:W-:-:S00]  /*4ed0*/  NOP ;  /* 0x0000000000007918 */ /* 0x000fc00000000000 */
[----:B------:R-:W-:-:S00]  /*4ee0*/  NOP ;  /* 0x0000000000007918 */ /* 0x000fc00000000000 */
[----:B------:R-:W-:-:S00]  /*4ef0*/  NOP ;  /* 0x0000000000007918 */ /* 0x000fc00000000000 */
.L_x_109:


//--------------------- .nv.shared._Z32flashattn_warp_full_softmax_v12cPK6__halfS1_S1_Pfiif --------------------------
	.section	.nv.shared._Z32flashattn_warp_full_softmax_v12cPK6__halfS1_S1_Pfiif,"aw",@nobits
	.sectionflags	@""
	.align	16
.nv.shared._Z32flashattn_warp_full_softmax_v12cPK6__halfS1_S1_Pfiif:
	.zero		4128


//--------------------- .nv.shared.reserved.0     --------------------------
	.section	.nv.shared.reserved.0,"aw",@nobits
	.weak		__nv_reservedSMEM_offset_0_alias
	.size		__nv_reservedSMEM_offset_0_alias, 0, 64
	.other		__nv_reservedSMEM_offset_0_alias,@"STO_CUDA_RESERVED_SHARED STV_DEFAULT"
__nv_reservedSMEM_offset_0_alias:
	.zero		0
	.zero		64


//--------------------- .nv.constant0._Z32flashattn_warp_full_softmax_v12cPK6__halfS1_S1_Pfiif --------------------------
	.section	.nv.constant0._Z32flashattn_warp_full_softmax_v12cPK6__halfS1_S1_Pfiif,"a",@progbits
	.sectionflags	@""
	.align	4
.nv.constant0._Z32flashattn_warp_full_softmax_v12cPK6__halfS1_S1_Pfiif:
	.zero		940


//--------------------- SYMBOLS --------------------------

	.type		.nv.reservedSmem.offset0,@object
	.size		.nv.reservedSmem.offset0,0x4
	.type		.nv.reservedSmem.cap,@object
	.size		.nv.reservedSmem.cap,0x4
